//
// Generated by NVIDIA NVVM Compiler
//
// Compiler Build ID: CL-36424714
// Cuda compilation tools, release 13.0, V13.0.88
// Based on NVVM 20.0.0
//

.version 9.0
.target sm_100
.address_size 64

	// .globl	_Z9process_1PffS_

.visible .entry _Z9process_1PffS_(
	.param .u64 .ptr .align 1 _Z9process_1PffS__param_0,
	.param .f32 _Z9process_1PffS__param_1,
	.param .u64 .ptr .align 1 _Z9process_1PffS__param_2
)
{
	.reg .pred 	%p<513>;
	.reg .b32 	%r<2>;
	.reg .b32 	%f<1026>;
	.reg .b64 	%rd<8>;

	ld.param.u64 	%rd1, [_Z9process_1PffS__param_0];
	ld.param.f32 	%f1, [_Z9process_1PffS__param_1];
	ld.param.u64 	%rd2, [_Z9process_1PffS__param_2];
	mov.u32 	%r1, %tid.x;
	cvta.to.global.u64 	%rd3, %rd1;
	cvta.to.global.u64 	%rd4, %rd2;
	mul.wide.u32 	%rd5, %r1, 4;
	add.s64 	%rd6, %rd3, %rd5;
	ld.global.f32 	%f2, [%rd6];
	setp.gt.f32 	%p1, %f2, %f1;
	selp.f32 	%f3, %f1, %f2, %p1;
	add.s64 	%rd7, %rd4, %rd5;
	st.global.f32 	[%rd7], %f3;
	ld.global.f32 	%f4, [%rd6+2048];
	setp.gt.f32 	%p2, %f4, %f1;
	selp.f32 	%f5, %f1, %f4, %p2;
	st.global.f32 	[%rd7+2048], %f5;
	ld.global.f32 	%f6, [%rd6+4096];
	setp.gt.f32 	%p3, %f6, %f1;
	selp.f32 	%f7, %f1, %f6, %p3;
	st.global.f32 	[%rd7+4096], %f7;
	ld.global.f32 	%f8, [%rd6+6144];
	setp.gt.f32 	%p4, %f8, %f1;
	selp.f32 	%f9, %f1, %f8, %p4;
	st.global.f32 	[%rd7+6144], %f9;
	ld.global.f32 	%f10, [%rd6+8192];
	setp.gt.f32 	%p5, %f10, %f1;
	selp.f32 	%f11, %f1, %f10, %p5;
	st.global.f32 	[%rd7+8192], %f11;
	ld.global.f32 	%f12, [%rd6+10240];
	setp.gt.f32 	%p6, %f12, %f1;
	selp.f32 	%f13, %f1, %f12, %p6;
	st.global.f32 	[%rd7+10240], %f13;
	ld.global.f32 	%f14, [%rd6+12288];
	setp.gt.f32 	%p7, %f14, %f1;
	selp.f32 	%f15, %f1, %f14, %p7;
	st.global.f32 	[%rd7+12288], %f15;
	ld.global.f32 	%f16, [%rd6+14336];
	setp.gt.f32 	%p8, %f16, %f1;
	selp.f32 	%f17, %f1, %f16, %p8;
	st.global.f32 	[%rd7+14336], %f17;
	ld.global.f32 	%f18, [%rd6+16384];
	setp.gt.f32 	%p9, %f18, %f1;
	selp.f32 	%f19, %f1, %f18, %p9;
	st.global.f32 	[%rd7+16384], %f19;
	ld.global.f32 	%f20, [%rd6+18432];
	setp.gt.f32 	%p10, %f20, %f1;
	selp.f32 	%f21, %f1, %f20, %p10;
	st.global.f32 	[%rd7+18432], %f21;
	ld.global.f32 	%f22, [%rd6+20480];
	setp.gt.f32 	%p11, %f22, %f1;
	selp.f32 	%f23, %f1, %f22, %p11;
	st.global.f32 	[%rd7+20480], %f23;
	ld.global.f32 	%f24, [%rd6+22528];
	setp.gt.f32 	%p12, %f24, %f1;
	selp.f32 	%f25, %f1, %f24, %p12;
	st.global.f32 	[%rd7+22528], %f25;
	ld.global.f32 	%f26, [%rd6+24576];
	setp.gt.f32 	%p13, %f26, %f1;
	selp.f32 	%f27, %f1, %f26, %p13;
	st.global.f32 	[%rd7+24576], %f27;
	ld.global.f32 	%f28, [%rd6+26624];
	setp.gt.f32 	%p14, %f28, %f1;
	selp.f32 	%f29, %f1, %f28, %p14;
	st.global.f32 	[%rd7+26624], %f29;
	ld.global.f32 	%f30, [%rd6+28672];
	setp.gt.f32 	%p15, %f30, %f1;
	selp.f32 	%f31, %f1, %f30, %p15;
	st.global.f32 	[%rd7+28672], %f31;
	ld.global.f32 	%f32, [%rd6+30720];
	setp.gt.f32 	%p16, %f32, %f1;
	selp.f32 	%f33, %f1, %f32, %p16;
	st.global.f32 	[%rd7+30720], %f33;
	ld.global.f32 	%f34, [%rd6+32768];
	setp.gt.f32 	%p17, %f34, %f1;
	selp.f32 	%f35, %f1, %f34, %p17;
	st.global.f32 	[%rd7+32768], %f35;
	ld.global.f32 	%f36, [%rd6+34816];
	setp.gt.f32 	%p18, %f36, %f1;
	selp.f32 	%f37, %f1, %f36, %p18;
	st.global.f32 	[%rd7+34816], %f37;
	ld.global.f32 	%f38, [%rd6+36864];
	setp.gt.f32 	%p19, %f38, %f1;
	selp.f32 	%f39, %f1, %f38, %p19;
	st.global.f32 	[%rd7+36864], %f39;
	ld.global.f32 	%f40, [%rd6+38912];
	setp.gt.f32 	%p20, %f40, %f1;
	selp.f32 	%f41, %f1, %f40, %p20;
	st.global.f32 	[%rd7+38912], %f41;
	ld.global.f32 	%f42, [%rd6+40960];
	setp.gt.f32 	%p21, %f42, %f1;
	selp.f32 	%f43, %f1, %f42, %p21;
	st.global.f32 	[%rd7+40960], %f43;
	ld.global.f32 	%f44, [%rd6+43008];
	setp.gt.f32 	%p22, %f44, %f1;
	selp.f32 	%f45, %f1, %f44, %p22;
	st.global.f32 	[%rd7+43008], %f45;
	ld.global.f32 	%f46, [%rd6+45056];
	setp.gt.f32 	%p23, %f46, %f1;
	selp.f32 	%f47, %f1, %f46, %p23;
	st.global.f32 	[%rd7+45056], %f47;
	ld.global.f32 	%f48, [%rd6+47104];
	setp.gt.f32 	%p24, %f48, %f1;
	selp.f32 	%f49, %f1, %f48, %p24;
	st.global.f32 	[%rd7+47104], %f49;
	ld.global.f32 	%f50, [%rd6+49152];
	setp.gt.f32 	%p25, %f50, %f1;
	selp.f32 	%f51, %f1, %f50, %p25;
	st.global.f32 	[%rd7+49152], %f51;
	ld.global.f32 	%f52, [%rd6+51200];
	setp.gt.f32 	%p26, %f52, %f1;
	selp.f32 	%f53, %f1, %f52, %p26;
	st.global.f32 	[%rd7+51200], %f53;
	ld.global.f32 	%f54, [%rd6+53248];
	setp.gt.f32 	%p27, %f54, %f1;
	selp.f32 	%f55, %f1, %f54, %p27;
	st.global.f32 	[%rd7+53248], %f55;
	ld.global.f32 	%f56, [%rd6+55296];
	setp.gt.f32 	%p28, %f56, %f1;
	selp.f32 	%f57, %f1, %f56, %p28;
	st.global.f32 	[%rd7+55296], %f57;
	ld.global.f32 	%f58, [%rd6+57344];
	setp.gt.f32 	%p29, %f58, %f1;
	selp.f32 	%f59, %f1, %f58, %p29;
	st.global.f32 	[%rd7+57344], %f59;
	ld.global.f32 	%f60, [%rd6+59392];
	setp.gt.f32 	%p30, %f60, %f1;
	selp.f32 	%f61, %f1, %f60, %p30;
	st.global.f32 	[%rd7+59392], %f61;
	ld.global.f32 	%f62, [%rd6+61440];
	setp.gt.f32 	%p31, %f62, %f1;
	selp.f32 	%f63, %f1, %f62, %p31;
	st.global.f32 	[%rd7+61440], %f63;
	ld.global.f32 	%f64, [%rd6+63488];
	setp.gt.f32 	%p32, %f64, %f1;
	selp.f32 	%f65, %f1, %f64, %p32;
	st.global.f32 	[%rd7+63488], %f65;
	ld.global.f32 	%f66, [%rd6+65536];
	setp.gt.f32 	%p33, %f66, %f1;
	selp.f32 	%f67, %f1, %f66, %p33;
	st.global.f32 	[%rd7+65536], %f67;
	ld.global.f32 	%f68, [%rd6+67584];
	setp.gt.f32 	%p34, %f68, %f1;
	selp.f32 	%f69, %f1, %f68, %p34;
	st.global.f32 	[%rd7+67584], %f69;
	ld.global.f32 	%f70, [%rd6+69632];
	setp.gt.f32 	%p35, %f70, %f1;
	selp.f32 	%f71, %f1, %f70, %p35;
	st.global.f32 	[%rd7+69632], %f71;
	ld.global.f32 	%f72, [%rd6+71680];
	setp.gt.f32 	%p36, %f72, %f1;
	selp.f32 	%f73, %f1, %f72, %p36;
	st.global.f32 	[%rd7+71680], %f73;
	ld.global.f32 	%f74, [%rd6+73728];
	setp.gt.f32 	%p37, %f74, %f1;
	selp.f32 	%f75, %f1, %f74, %p37;
	st.global.f32 	[%rd7+73728], %f75;
	ld.global.f32 	%f76, [%rd6+75776];
	setp.gt.f32 	%p38, %f76, %f1;
	selp.f32 	%f77, %f1, %f76, %p38;
	st.global.f32 	[%rd7+75776], %f77;
	ld.global.f32 	%f78, [%rd6+77824];
	setp.gt.f32 	%p39, %f78, %f1;
	selp.f32 	%f79, %f1, %f78, %p39;
	st.global.f32 	[%rd7+77824], %f79;
	ld.global.f32 	%f80, [%rd6+79872];
	setp.gt.f32 	%p40, %f80, %f1;
	selp.f32 	%f81, %f1, %f80, %p40;
	st.global.f32 	[%rd7+79872], %f81;
	ld.global.f32 	%f82, [%rd6+81920];
	setp.gt.f32 	%p41, %f82, %f1;
	selp.f32 	%f83, %f1, %f82, %p41;
	st.global.f32 	[%rd7+81920], %f83;
	ld.global.f32 	%f84, [%rd6+83968];
	setp.gt.f32 	%p42, %f84, %f1;
	selp.f32 	%f85, %f1, %f84, %p42;
	st.global.f32 	[%rd7+83968], %f85;
	ld.global.f32 	%f86, [%rd6+86016];
	setp.gt.f32 	%p43, %f86, %f1;
	selp.f32 	%f87, %f1, %f86, %p43;
	st.global.f32 	[%rd7+86016], %f87;
	ld.global.f32 	%f88, [%rd6+88064];
	setp.gt.f32 	%p44, %f88, %f1;
	selp.f32 	%f89, %f1, %f88, %p44;
	st.global.f32 	[%rd7+88064], %f89;
	ld.global.f32 	%f90, [%rd6+90112];
	setp.gt.f32 	%p45, %f90, %f1;
	selp.f32 	%f91, %f1, %f90, %p45;
	st.global.f32 	[%rd7+90112], %f91;
	ld.global.f32 	%f92, [%rd6+92160];
	setp.gt.f32 	%p46, %f92, %f1;
	selp.f32 	%f93, %f1, %f92, %p46;
	st.global.f32 	[%rd7+92160], %f93;
	ld.global.f32 	%f94, [%rd6+94208];
	setp.gt.f32 	%p47, %f94, %f1;
	selp.f32 	%f95, %f1, %f94, %p47;
	st.global.f32 	[%rd7+94208], %f95;
	ld.global.f32 	%f96, [%rd6+96256];
	setp.gt.f32 	%p48, %f96, %f1;
	selp.f32 	%f97, %f1, %f96, %p48;
	st.global.f32 	[%rd7+96256], %f97;
	ld.global.f32 	%f98, [%rd6+98304];
	setp.gt.f32 	%p49, %f98, %f1;
	selp.f32 	%f99, %f1, %f98, %p49;
	st.global.f32 	[%rd7+98304], %f99;
	ld.global.f32 	%f100, [%rd6+100352];
	setp.gt.f32 	%p50, %f100, %f1;
	selp.f32 	%f101, %f1, %f100, %p50;
	st.global.f32 	[%rd7+100352], %f101;
	ld.global.f32 	%f102, [%rd6+102400];
	setp.gt.f32 	%p51, %f102, %f1;
	selp.f32 	%f103, %f1, %f102, %p51;
	st.global.f32 	[%rd7+102400], %f103;
	ld.global.f32 	%f104, [%rd6+104448];
	setp.gt.f32 	%p52, %f104, %f1;
	selp.f32 	%f105, %f1, %f104, %p52;
	st.global.f32 	[%rd7+104448], %f105;
	ld.global.f32 	%f106, [%rd6+106496];
	setp.gt.f32 	%p53, %f106, %f1;
	selp.f32 	%f107, %f1, %f106, %p53;
	st.global.f32 	[%rd7+106496], %f107;
	ld.global.f32 	%f108, [%rd6+108544];
	setp.gt.f32 	%p54, %f108, %f1;
	selp.f32 	%f109, %f1, %f108, %p54;
	st.global.f32 	[%rd7+108544], %f109;
	ld.global.f32 	%f110, [%rd6+110592];
	setp.gt.f32 	%p55, %f110, %f1;
	selp.f32 	%f111, %f1, %f110, %p55;
	st.global.f32 	[%rd7+110592], %f111;
	ld.global.f32 	%f112, [%rd6+112640];
	setp.gt.f32 	%p56, %f112, %f1;
	selp.f32 	%f113, %f1, %f112, %p56;
	st.global.f32 	[%rd7+112640], %f113;
	ld.global.f32 	%f114, [%rd6+114688];
	setp.gt.f32 	%p57, %f114, %f1;
	selp.f32 	%f115, %f1, %f114, %p57;
	st.global.f32 	[%rd7+114688], %f115;
	ld.global.f32 	%f116, [%rd6+116736];
	setp.gt.f32 	%p58, %f116, %f1;
	selp.f32 	%f117, %f1, %f116, %p58;
	st.global.f32 	[%rd7+116736], %f117;
	ld.global.f32 	%f118, [%rd6+118784];
	setp.gt.f32 	%p59, %f118, %f1;
	selp.f32 	%f119, %f1, %f118, %p59;
	st.global.f32 	[%rd7+118784], %f119;
	ld.global.f32 	%f120, [%rd6+120832];
	setp.gt.f32 	%p60, %f120, %f1;
	selp.f32 	%f121, %f1, %f120, %p60;
	st.global.f32 	[%rd7+120832], %f121;
	ld.global.f32 	%f122, [%rd6+122880];
	setp.gt.f32 	%p61, %f122, %f1;
	selp.f32 	%f123, %f1, %f122, %p61;
	st.global.f32 	[%rd7+122880], %f123;
	ld.global.f32 	%f124, [%rd6+124928];
	setp.gt.f32 	%p62, %f124, %f1;
	selp.f32 	%f125, %f1, %f124, %p62;
	st.global.f32 	[%rd7+124928], %f125;
	ld.global.f32 	%f126, [%rd6+126976];
	setp.gt.f32 	%p63, %f126, %f1;
	selp.f32 	%f127, %f1, %f126, %p63;
	st.global.f32 	[%rd7+126976], %f127;
	ld.global.f32 	%f128, [%rd6+129024];
	setp.gt.f32 	%p64, %f128, %f1;
	selp.f32 	%f129, %f1, %f128, %p64;
	st.global.f32 	[%rd7+129024], %f129;
	ld.global.f32 	%f130, [%rd6+131072];
	setp.gt.f32 	%p65, %f130, %f1;
	selp.f32 	%f131, %f1, %f130, %p65;
	st.global.f32 	[%rd7+131072], %f131;
	ld.global.f32 	%f132, [%rd6+133120];
	setp.gt.f32 	%p66, %f132, %f1;
	selp.f32 	%f133, %f1, %f132, %p66;
	st.global.f32 	[%rd7+133120], %f133;
	ld.global.f32 	%f134, [%rd6+135168];
	setp.gt.f32 	%p67, %f134, %f1;
	selp.f32 	%f135, %f1, %f134, %p67;
	st.global.f32 	[%rd7+135168], %f135;
	ld.global.f32 	%f136, [%rd6+137216];
	setp.gt.f32 	%p68, %f136, %f1;
	selp.f32 	%f137, %f1, %f136, %p68;
	st.global.f32 	[%rd7+137216], %f137;
	ld.global.f32 	%f138, [%rd6+139264];
	setp.gt.f32 	%p69, %f138, %f1;
	selp.f32 	%f139, %f1, %f138, %p69;
	st.global.f32 	[%rd7+139264], %f139;
	ld.global.f32 	%f140, [%rd6+141312];
	setp.gt.f32 	%p70, %f140, %f1;
	selp.f32 	%f141, %f1, %f140, %p70;
	st.global.f32 	[%rd7+141312], %f141;
	ld.global.f32 	%f142, [%rd6+143360];
	setp.gt.f32 	%p71, %f142, %f1;
	selp.f32 	%f143, %f1, %f142, %p71;
	st.global.f32 	[%rd7+143360], %f143;
	ld.global.f32 	%f144, [%rd6+145408];
	setp.gt.f32 	%p72, %f144, %f1;
	selp.f32 	%f145, %f1, %f144, %p72;
	st.global.f32 	[%rd7+145408], %f145;
	ld.global.f32 	%f146, [%rd6+147456];
	setp.gt.f32 	%p73, %f146, %f1;
	selp.f32 	%f147, %f1, %f146, %p73;
	st.global.f32 	[%rd7+147456], %f147;
	ld.global.f32 	%f148, [%rd6+149504];
	setp.gt.f32 	%p74, %f148, %f1;
	selp.f32 	%f149, %f1, %f148, %p74;
	st.global.f32 	[%rd7+149504], %f149;
	ld.global.f32 	%f150, [%rd6+151552];
	setp.gt.f32 	%p75, %f150, %f1;
	selp.f32 	%f151, %f1, %f150, %p75;
	st.global.f32 	[%rd7+151552], %f151;
	ld.global.f32 	%f152, [%rd6+153600];
	setp.gt.f32 	%p76, %f152, %f1;
	selp.f32 	%f153, %f1, %f152, %p76;
	st.global.f32 	[%rd7+153600], %f153;
	ld.global.f32 	%f154, [%rd6+155648];
	setp.gt.f32 	%p77, %f154, %f1;
	selp.f32 	%f155, %f1, %f154, %p77;
	st.global.f32 	[%rd7+155648], %f155;
	ld.global.f32 	%f156, [%rd6+157696];
	setp.gt.f32 	%p78, %f156, %f1;
	selp.f32 	%f157, %f1, %f156, %p78;
	st.global.f32 	[%rd7+157696], %f157;
	ld.global.f32 	%f158, [%rd6+159744];
	setp.gt.f32 	%p79, %f158, %f1;
	selp.f32 	%f159, %f1, %f158, %p79;
	st.global.f32 	[%rd7+159744], %f159;
	ld.global.f32 	%f160, [%rd6+161792];
	setp.gt.f32 	%p80, %f160, %f1;
	selp.f32 	%f161, %f1, %f160, %p80;
	st.global.f32 	[%rd7+161792], %f161;
	ld.global.f32 	%f162, [%rd6+163840];
	setp.gt.f32 	%p81, %f162, %f1;
	selp.f32 	%f163, %f1, %f162, %p81;
	st.global.f32 	[%rd7+163840], %f163;
	ld.global.f32 	%f164, [%rd6+165888];
	setp.gt.f32 	%p82, %f164, %f1;
	selp.f32 	%f165, %f1, %f164, %p82;
	st.global.f32 	[%rd7+165888], %f165;
	ld.global.f32 	%f166, [%rd6+167936];
	setp.gt.f32 	%p83, %f166, %f1;
	selp.f32 	%f167, %f1, %f166, %p83;
	st.global.f32 	[%rd7+167936], %f167;
	ld.global.f32 	%f168, [%rd6+169984];
	setp.gt.f32 	%p84, %f168, %f1;
	selp.f32 	%f169, %f1, %f168, %p84;
	st.global.f32 	[%rd7+169984], %f169;
	ld.global.f32 	%f170, [%rd6+172032];
	setp.gt.f32 	%p85, %f170, %f1;
	selp.f32 	%f171, %f1, %f170, %p85;
	st.global.f32 	[%rd7+172032], %f171;
	ld.global.f32 	%f172, [%rd6+174080];
	setp.gt.f32 	%p86, %f172, %f1;
	selp.f32 	%f173, %f1, %f172, %p86;
	st.global.f32 	[%rd7+174080], %f173;
	ld.global.f32 	%f174, [%rd6+176128];
	setp.gt.f32 	%p87, %f174, %f1;
	selp.f32 	%f175, %f1, %f174, %p87;
	st.global.f32 	[%rd7+176128], %f175;
	ld.global.f32 	%f176, [%rd6+178176];
	setp.gt.f32 	%p88, %f176, %f1;
	selp.f32 	%f177, %f1, %f176, %p88;
	st.global.f32 	[%rd7+178176], %f177;
	ld.global.f32 	%f178, [%rd6+180224];
	setp.gt.f32 	%p89, %f178, %f1;
	selp.f32 	%f179, %f1, %f178, %p89;
	st.global.f32 	[%rd7+180224], %f179;
	ld.global.f32 	%f180, [%rd6+182272];
	setp.gt.f32 	%p90, %f180, %f1;
	selp.f32 	%f181, %f1, %f180, %p90;
	st.global.f32 	[%rd7+182272], %f181;
	ld.global.f32 	%f182, [%rd6+184320];
	setp.gt.f32 	%p91, %f182, %f1;
	selp.f32 	%f183, %f1, %f182, %p91;
	st.global.f32 	[%rd7+184320], %f183;
	ld.global.f32 	%f184, [%rd6+186368];
	setp.gt.f32 	%p92, %f184, %f1;
	selp.f32 	%f185, %f1, %f184, %p92;
	st.global.f32 	[%rd7+186368], %f185;
	ld.global.f32 	%f186, [%rd6+188416];
	setp.gt.f32 	%p93, %f186, %f1;
	selp.f32 	%f187, %f1, %f186, %p93;
	st.global.f32 	[%rd7+188416], %f187;
	ld.global.f32 	%f188, [%rd6+190464];
	setp.gt.f32 	%p94, %f188, %f1;
	selp.f32 	%f189, %f1, %f188, %p94;
	st.global.f32 	[%rd7+190464], %f189;
	ld.global.f32 	%f190, [%rd6+192512];
	setp.gt.f32 	%p95, %f190, %f1;
	selp.f32 	%f191, %f1, %f190, %p95;
	st.global.f32 	[%rd7+192512], %f191;
	ld.global.f32 	%f192, [%rd6+194560];
	setp.gt.f32 	%p96, %f192, %f1;
	selp.f32 	%f193, %f1, %f192, %p96;
	st.global.f32 	[%rd7+194560], %f193;
	ld.global.f32 	%f194, [%rd6+196608];
	setp.gt.f32 	%p97, %f194, %f1;
	selp.f32 	%f195, %f1, %f194, %p97;
	st.global.f32 	[%rd7+196608], %f195;
	ld.global.f32 	%f196, [%rd6+198656];
	setp.gt.f32 	%p98, %f196, %f1;
	selp.f32 	%f197, %f1, %f196, %p98;
	st.global.f32 	[%rd7+198656], %f197;
	ld.global.f32 	%f198, [%rd6+200704];
	setp.gt.f32 	%p99, %f198, %f1;
	selp.f32 	%f199, %f1, %f198, %p99;
	st.global.f32 	[%rd7+200704], %f199;
	ld.global.f32 	%f200, [%rd6+202752];
	setp.gt.f32 	%p100, %f200, %f1;
	selp.f32 	%f201, %f1, %f200, %p100;
	st.global.f32 	[%rd7+202752], %f201;
	ld.global.f32 	%f202, [%rd6+204800];
	setp.gt.f32 	%p101, %f202, %f1;
	selp.f32 	%f203, %f1, %f202, %p101;
	st.global.f32 	[%rd7+204800], %f203;
	ld.global.f32 	%f204, [%rd6+206848];
	setp.gt.f32 	%p102, %f204, %f1;
	selp.f32 	%f205, %f1, %f204, %p102;
	st.global.f32 	[%rd7+206848], %f205;
	ld.global.f32 	%f206, [%rd6+208896];
	setp.gt.f32 	%p103, %f206, %f1;
	selp.f32 	%f207, %f1, %f206, %p103;
	st.global.f32 	[%rd7+208896], %f207;
	ld.global.f32 	%f208, [%rd6+210944];
	setp.gt.f32 	%p104, %f208, %f1;
	selp.f32 	%f209, %f1, %f208, %p104;
	st.global.f32 	[%rd7+210944], %f209;
	ld.global.f32 	%f210, [%rd6+212992];
	setp.gt.f32 	%p105, %f210, %f1;
	selp.f32 	%f211, %f1, %f210, %p105;
	st.global.f32 	[%rd7+212992], %f211;
	ld.global.f32 	%f212, [%rd6+215040];
	setp.gt.f32 	%p106, %f212, %f1;
	selp.f32 	%f213, %f1, %f212, %p106;
	st.global.f32 	[%rd7+215040], %f213;
	ld.global.f32 	%f214, [%rd6+217088];
	setp.gt.f32 	%p107, %f214, %f1;
	selp.f32 	%f215, %f1, %f214, %p107;
	st.global.f32 	[%rd7+217088], %f215;
	ld.global.f32 	%f216, [%rd6+219136];
	setp.gt.f32 	%p108, %f216, %f1;
	selp.f32 	%f217, %f1, %f216, %p108;
	st.global.f32 	[%rd7+219136], %f217;
	ld.global.f32 	%f218, [%rd6+221184];
	setp.gt.f32 	%p109, %f218, %f1;
	selp.f32 	%f219, %f1, %f218, %p109;
	st.global.f32 	[%rd7+221184], %f219;
	ld.global.f32 	%f220, [%rd6+223232];
	setp.gt.f32 	%p110, %f220, %f1;
	selp.f32 	%f221, %f1, %f220, %p110;
	st.global.f32 	[%rd7+223232], %f221;
	ld.global.f32 	%f222, [%rd6+225280];
	setp.gt.f32 	%p111, %f222, %f1;
	selp.f32 	%f223, %f1, %f222, %p111;
	st.global.f32 	[%rd7+225280], %f223;
	ld.global.f32 	%f224, [%rd6+227328];
	setp.gt.f32 	%p112, %f224, %f1;
	selp.f32 	%f225, %f1, %f224, %p112;
	st.global.f32 	[%rd7+227328], %f225;
	ld.global.f32 	%f226, [%rd6+229376];
	setp.gt.f32 	%p113, %f226, %f1;
	selp.f32 	%f227, %f1, %f226, %p113;
	st.global.f32 	[%rd7+229376], %f227;
	ld.global.f32 	%f228, [%rd6+231424];
	setp.gt.f32 	%p114, %f228, %f1;
	selp.f32 	%f229, %f1, %f228, %p114;
	st.global.f32 	[%rd7+231424], %f229;
	ld.global.f32 	%f230, [%rd6+233472];
	setp.gt.f32 	%p115, %f230, %f1;
	selp.f32 	%f231, %f1, %f230, %p115;
	st.global.f32 	[%rd7+233472], %f231;
	ld.global.f32 	%f232, [%rd6+235520];
	setp.gt.f32 	%p116, %f232, %f1;
	selp.f32 	%f233, %f1, %f232, %p116;
	st.global.f32 	[%rd7+235520], %f233;
	ld.global.f32 	%f234, [%rd6+237568];
	setp.gt.f32 	%p117, %f234, %f1;
	selp.f32 	%f235, %f1, %f234, %p117;
	st.global.f32 	[%rd7+237568], %f235;
	ld.global.f32 	%f236, [%rd6+239616];
	setp.gt.f32 	%p118, %f236, %f1;
	selp.f32 	%f237, %f1, %f236, %p118;
	st.global.f32 	[%rd7+239616], %f237;
	ld.global.f32 	%f238, [%rd6+241664];
	setp.gt.f32 	%p119, %f238, %f1;
	selp.f32 	%f239, %f1, %f238, %p119;
	st.global.f32 	[%rd7+241664], %f239;
	ld.global.f32 	%f240, [%rd6+243712];
	setp.gt.f32 	%p120, %f240, %f1;
	selp.f32 	%f241, %f1, %f240, %p120;
	st.global.f32 	[%rd7+243712], %f241;
	ld.global.f32 	%f242, [%rd6+245760];
	setp.gt.f32 	%p121, %f242, %f1;
	selp.f32 	%f243, %f1, %f242, %p121;
	st.global.f32 	[%rd7+245760], %f243;
	ld.global.f32 	%f244, [%rd6+247808];
	setp.gt.f32 	%p122, %f244, %f1;
	selp.f32 	%f245, %f1, %f244, %p122;
	st.global.f32 	[%rd7+247808], %f245;
	ld.global.f32 	%f246, [%rd6+249856];
	setp.gt.f32 	%p123, %f246, %f1;
	selp.f32 	%f247, %f1, %f246, %p123;
	st.global.f32 	[%rd7+249856], %f247;
	ld.global.f32 	%f248, [%rd6+251904];
	setp.gt.f32 	%p124, %f248, %f1;
	selp.f32 	%f249, %f1, %f248, %p124;
	st.global.f32 	[%rd7+251904], %f249;
	ld.global.f32 	%f250, [%rd6+253952];
	setp.gt.f32 	%p125, %f250, %f1;
	selp.f32 	%f251, %f1, %f250, %p125;
	st.global.f32 	[%rd7+253952], %f251;
	ld.global.f32 	%f252, [%rd6+256000];
	setp.gt.f32 	%p126, %f252, %f1;
	selp.f32 	%f253, %f1, %f252, %p126;
	st.global.f32 	[%rd7+256000], %f253;
	ld.global.f32 	%f254, [%rd6+258048];
	setp.gt.f32 	%p127, %f254, %f1;
	selp.f32 	%f255, %f1, %f254, %p127;
	st.global.f32 	[%rd7+258048], %f255;
	ld.global.f32 	%f256, [%rd6+260096];
	setp.gt.f32 	%p128, %f256, %f1;
	selp.f32 	%f257, %f1, %f256, %p128;
	st.global.f32 	[%rd7+260096], %f257;
	ld.global.f32 	%f258, [%rd6+262144];
	setp.gt.f32 	%p129, %f258, %f1;
	selp.f32 	%f259, %f1, %f258, %p129;
	st.global.f32 	[%rd7+262144], %f259;
	ld.global.f32 	%f260, [%rd6+264192];
	setp.gt.f32 	%p130, %f260, %f1;
	selp.f32 	%f261, %f1, %f260, %p130;
	st.global.f32 	[%rd7+264192], %f261;
	ld.global.f32 	%f262, [%rd6+266240];
	setp.gt.f32 	%p131, %f262, %f1;
	selp.f32 	%f263, %f1, %f262, %p131;
	st.global.f32 	[%rd7+266240], %f263;
	ld.global.f32 	%f264, [%rd6+268288];
	setp.gt.f32 	%p132, %f264, %f1;
	selp.f32 	%f265, %f1, %f264, %p132;
	st.global.f32 	[%rd7+268288], %f265;
	ld.global.f32 	%f266, [%rd6+270336];
	setp.gt.f32 	%p133, %f266, %f1;
	selp.f32 	%f267, %f1, %f266, %p133;
	st.global.f32 	[%rd7+270336], %f267;
	ld.global.f32 	%f268, [%rd6+272384];
	setp.gt.f32 	%p134, %f268, %f1;
	selp.f32 	%f269, %f1, %f268, %p134;
	st.global.f32 	[%rd7+272384], %f269;
	ld.global.f32 	%f270, [%rd6+274432];
	setp.gt.f32 	%p135, %f270, %f1;
	selp.f32 	%f271, %f1, %f270, %p135;
	st.global.f32 	[%rd7+274432], %f271;
	ld.global.f32 	%f272, [%rd6+276480];
	setp.gt.f32 	%p136, %f272, %f1;
	selp.f32 	%f273, %f1, %f272, %p136;
	st.global.f32 	[%rd7+276480], %f273;
	ld.global.f32 	%f274, [%rd6+278528];
	setp.gt.f32 	%p137, %f274, %f1;
	selp.f32 	%f275, %f1, %f274, %p137;
	st.global.f32 	[%rd7+278528], %f275;
	ld.global.f32 	%f276, [%rd6+280576];
	setp.gt.f32 	%p138, %f276, %f1;
	selp.f32 	%f277, %f1, %f276, %p138;
	st.global.f32 	[%rd7+280576], %f277;
	ld.global.f32 	%f278, [%rd6+282624];
	setp.gt.f32 	%p139, %f278, %f1;
	selp.f32 	%f279, %f1, %f278, %p139;
	st.global.f32 	[%rd7+282624], %f279;
	ld.global.f32 	%f280, [%rd6+284672];
	setp.gt.f32 	%p140, %f280, %f1;
	selp.f32 	%f281, %f1, %f280, %p140;
	st.global.f32 	[%rd7+284672], %f281;
	ld.global.f32 	%f282, [%rd6+286720];
	setp.gt.f32 	%p141, %f282, %f1;
	selp.f32 	%f283, %f1, %f282, %p141;
	st.global.f32 	[%rd7+286720], %f283;
	ld.global.f32 	%f284, [%rd6+288768];
	setp.gt.f32 	%p142, %f284, %f1;
	selp.f32 	%f285, %f1, %f284, %p142;
	st.global.f32 	[%rd7+288768], %f285;
	ld.global.f32 	%f286, [%rd6+290816];
	setp.gt.f32 	%p143, %f286, %f1;
	selp.f32 	%f287, %f1, %f286, %p143;
	st.global.f32 	[%rd7+290816], %f287;
	ld.global.f32 	%f288, [%rd6+292864];
	setp.gt.f32 	%p144, %f288, %f1;
	selp.f32 	%f289, %f1, %f288, %p144;
	st.global.f32 	[%rd7+292864], %f289;
	ld.global.f32 	%f290, [%rd6+294912];
	setp.gt.f32 	%p145, %f290, %f1;
	selp.f32 	%f291, %f1, %f290, %p145;
	st.global.f32 	[%rd7+294912], %f291;
	ld.global.f32 	%f292, [%rd6+296960];
	setp.gt.f32 	%p146, %f292, %f1;
	selp.f32 	%f293, %f1, %f292, %p146;
	st.global.f32 	[%rd7+296960], %f293;
	ld.global.f32 	%f294, [%rd6+299008];
	setp.gt.f32 	%p147, %f294, %f1;
	selp.f32 	%f295, %f1, %f294, %p147;
	st.global.f32 	[%rd7+299008], %f295;
	ld.global.f32 	%f296, [%rd6+301056];
	setp.gt.f32 	%p148, %f296, %f1;
	selp.f32 	%f297, %f1, %f296, %p148;
	st.global.f32 	[%rd7+301056], %f297;
	ld.global.f32 	%f298, [%rd6+303104];
	setp.gt.f32 	%p149, %f298, %f1;
	selp.f32 	%f299, %f1, %f298, %p149;
	st.global.f32 	[%rd7+303104], %f299;
	ld.global.f32 	%f300, [%rd6+305152];
	setp.gt.f32 	%p150, %f300, %f1;
	selp.f32 	%f301, %f1, %f300, %p150;
	st.global.f32 	[%rd7+305152], %f301;
	ld.global.f32 	%f302, [%rd6+307200];
	setp.gt.f32 	%p151, %f302, %f1;
	selp.f32 	%f303, %f1, %f302, %p151;
	st.global.f32 	[%rd7+307200], %f303;
	ld.global.f32 	%f304, [%rd6+309248];
	setp.gt.f32 	%p152, %f304, %f1;
	selp.f32 	%f305, %f1, %f304, %p152;
	st.global.f32 	[%rd7+309248], %f305;
	ld.global.f32 	%f306, [%rd6+311296];
	setp.gt.f32 	%p153, %f306, %f1;
	selp.f32 	%f307, %f1, %f306, %p153;
	st.global.f32 	[%rd7+311296], %f307;
	ld.global.f32 	%f308, [%rd6+313344];
	setp.gt.f32 	%p154, %f308, %f1;
	selp.f32 	%f309, %f1, %f308, %p154;
	st.global.f32 	[%rd7+313344], %f309;
	ld.global.f32 	%f310, [%rd6+315392];
	setp.gt.f32 	%p155, %f310, %f1;
	selp.f32 	%f311, %f1, %f310, %p155;
	st.global.f32 	[%rd7+315392], %f311;
	ld.global.f32 	%f312, [%rd6+317440];
	setp.gt.f32 	%p156, %f312, %f1;
	selp.f32 	%f313, %f1, %f312, %p156;
	st.global.f32 	[%rd7+317440], %f313;
	ld.global.f32 	%f314, [%rd6+319488];
	setp.gt.f32 	%p157, %f314, %f1;
	selp.f32 	%f315, %f1, %f314, %p157;
	st.global.f32 	[%rd7+319488], %f315;
	ld.global.f32 	%f316, [%rd6+321536];
	setp.gt.f32 	%p158, %f316, %f1;
	selp.f32 	%f317, %f1, %f316, %p158;
	st.global.f32 	[%rd7+321536], %f317;
	ld.global.f32 	%f318, [%rd6+323584];
	setp.gt.f32 	%p159, %f318, %f1;
	selp.f32 	%f319, %f1, %f318, %p159;
	st.global.f32 	[%rd7+323584], %f319;
	ld.global.f32 	%f320, [%rd6+325632];
	setp.gt.f32 	%p160, %f320, %f1;
	selp.f32 	%f321, %f1, %f320, %p160;
	st.global.f32 	[%rd7+325632], %f321;
	ld.global.f32 	%f322, [%rd6+327680];
	setp.gt.f32 	%p161, %f322, %f1;
	selp.f32 	%f323, %f1, %f322, %p161;
	st.global.f32 	[%rd7+327680], %f323;
	ld.global.f32 	%f324, [%rd6+329728];
	setp.gt.f32 	%p162, %f324, %f1;
	selp.f32 	%f325, %f1, %f324, %p162;
	st.global.f32 	[%rd7+329728], %f325;
	ld.global.f32 	%f326, [%rd6+331776];
	setp.gt.f32 	%p163, %f326, %f1;
	selp.f32 	%f327, %f1, %f326, %p163;
	st.global.f32 	[%rd7+331776], %f327;
	ld.global.f32 	%f328, [%rd6+333824];
	setp.gt.f32 	%p164, %f328, %f1;
	selp.f32 	%f329, %f1, %f328, %p164;
	st.global.f32 	[%rd7+333824], %f329;
	ld.global.f32 	%f330, [%rd6+335872];
	setp.gt.f32 	%p165, %f330, %f1;
	selp.f32 	%f331, %f1, %f330, %p165;
	st.global.f32 	[%rd7+335872], %f331;
	ld.global.f32 	%f332, [%rd6+337920];
	setp.gt.f32 	%p166, %f332, %f1;
	selp.f32 	%f333, %f1, %f332, %p166;
	st.global.f32 	[%rd7+337920], %f333;
	ld.global.f32 	%f334, [%rd6+339968];
	setp.gt.f32 	%p167, %f334, %f1;
	selp.f32 	%f335, %f1, %f334, %p167;
	st.global.f32 	[%rd7+339968], %f335;
	ld.global.f32 	%f336, [%rd6+342016];
	setp.gt.f32 	%p168, %f336, %f1;
	selp.f32 	%f337, %f1, %f336, %p168;
	st.global.f32 	[%rd7+342016], %f337;
	ld.global.f32 	%f338, [%rd6+344064];
	setp.gt.f32 	%p169, %f338, %f1;
	selp.f32 	%f339, %f1, %f338, %p169;
	st.global.f32 	[%rd7+344064], %f339;
	ld.global.f32 	%f340, [%rd6+346112];
	setp.gt.f32 	%p170, %f340, %f1;
	selp.f32 	%f341, %f1, %f340, %p170;
	st.global.f32 	[%rd7+346112], %f341;
	ld.global.f32 	%f342, [%rd6+348160];
	setp.gt.f32 	%p171, %f342, %f1;
	selp.f32 	%f343, %f1, %f342, %p171;
	st.global.f32 	[%rd7+348160], %f343;
	ld.global.f32 	%f344, [%rd6+350208];
	setp.gt.f32 	%p172, %f344, %f1;
	selp.f32 	%f345, %f1, %f344, %p172;
	st.global.f32 	[%rd7+350208], %f345;
	ld.global.f32 	%f346, [%rd6+352256];
	setp.gt.f32 	%p173, %f346, %f1;
	selp.f32 	%f347, %f1, %f346, %p173;
	st.global.f32 	[%rd7+352256], %f347;
	ld.global.f32 	%f348, [%rd6+354304];
	setp.gt.f32 	%p174, %f348, %f1;
	selp.f32 	%f349, %f1, %f348, %p174;
	st.global.f32 	[%rd7+354304], %f349;
	ld.global.f32 	%f350, [%rd6+356352];
	setp.gt.f32 	%p175, %f350, %f1;
	selp.f32 	%f351, %f1, %f350, %p175;
	st.global.f32 	[%rd7+356352], %f351;
	ld.global.f32 	%f352, [%rd6+358400];
	setp.gt.f32 	%p176, %f352, %f1;
	selp.f32 	%f353, %f1, %f352, %p176;
	st.global.f32 	[%rd7+358400], %f353;
	ld.global.f32 	%f354, [%rd6+360448];
	setp.gt.f32 	%p177, %f354, %f1;
	selp.f32 	%f355, %f1, %f354, %p177;
	st.global.f32 	[%rd7+360448], %f355;
	ld.global.f32 	%f356, [%rd6+362496];
	setp.gt.f32 	%p178, %f356, %f1;
	selp.f32 	%f357, %f1, %f356, %p178;
	st.global.f32 	[%rd7+362496], %f357;
	ld.global.f32 	%f358, [%rd6+364544];
	setp.gt.f32 	%p179, %f358, %f1;
	selp.f32 	%f359, %f1, %f358, %p179;
	st.global.f32 	[%rd7+364544], %f359;
	ld.global.f32 	%f360, [%rd6+366592];
	setp.gt.f32 	%p180, %f360, %f1;
	selp.f32 	%f361, %f1, %f360, %p180;
	st.global.f32 	[%rd7+366592], %f361;
	ld.global.f32 	%f362, [%rd6+368640];
	setp.gt.f32 	%p181, %f362, %f1;
	selp.f32 	%f363, %f1, %f362, %p181;
	st.global.f32 	[%rd7+368640], %f363;
	ld.global.f32 	%f364, [%rd6+370688];
	setp.gt.f32 	%p182, %f364, %f1;
	selp.f32 	%f365, %f1, %f364, %p182;
	st.global.f32 	[%rd7+370688], %f365;
	ld.global.f32 	%f366, [%rd6+372736];
	setp.gt.f32 	%p183, %f366, %f1;
	selp.f32 	%f367, %f1, %f366, %p183;
	st.global.f32 	[%rd7+372736], %f367;
	ld.global.f32 	%f368, [%rd6+374784];
	setp.gt.f32 	%p184, %f368, %f1;
	selp.f32 	%f369, %f1, %f368, %p184;
	st.global.f32 	[%rd7+374784], %f369;
	ld.global.f32 	%f370, [%rd6+376832];
	setp.gt.f32 	%p185, %f370, %f1;
	selp.f32 	%f371, %f1, %f370, %p185;
	st.global.f32 	[%rd7+376832], %f371;
	ld.global.f32 	%f372, [%rd6+378880];
	setp.gt.f32 	%p186, %f372, %f1;
	selp.f32 	%f373, %f1, %f372, %p186;
	st.global.f32 	[%rd7+378880], %f373;
	ld.global.f32 	%f374, [%rd6+380928];
	setp.gt.f32 	%p187, %f374, %f1;
	selp.f32 	%f375, %f1, %f374, %p187;
	st.global.f32 	[%rd7+380928], %f375;
	ld.global.f32 	%f376, [%rd6+382976];
	setp.gt.f32 	%p188, %f376, %f1;
	selp.f32 	%f377, %f1, %f376, %p188;
	st.global.f32 	[%rd7+382976], %f377;
	ld.global.f32 	%f378, [%rd6+385024];
	setp.gt.f32 	%p189, %f378, %f1;
	selp.f32 	%f379, %f1, %f378, %p189;
	st.global.f32 	[%rd7+385024], %f379;
	ld.global.f32 	%f380, [%rd6+387072];
	setp.gt.f32 	%p190, %f380, %f1;
	selp.f32 	%f381, %f1, %f380, %p190;
	st.global.f32 	[%rd7+387072], %f381;
	ld.global.f32 	%f382, [%rd6+389120];
	setp.gt.f32 	%p191, %f382, %f1;
	selp.f32 	%f383, %f1, %f382, %p191;
	st.global.f32 	[%rd7+389120], %f383;
	ld.global.f32 	%f384, [%rd6+391168];
	setp.gt.f32 	%p192, %f384, %f1;
	selp.f32 	%f385, %f1, %f384, %p192;
	st.global.f32 	[%rd7+391168], %f385;
	ld.global.f32 	%f386, [%rd6+393216];
	setp.gt.f32 	%p193, %f386, %f1;
	selp.f32 	%f387, %f1, %f386, %p193;
	st.global.f32 	[%rd7+393216], %f387;
	ld.global.f32 	%f388, [%rd6+395264];
	setp.gt.f32 	%p194, %f388, %f1;
	selp.f32 	%f389, %f1, %f388, %p194;
	st.global.f32 	[%rd7+395264], %f389;
	ld.global.f32 	%f390, [%rd6+397312];
	setp.gt.f32 	%p195, %f390, %f1;
	selp.f32 	%f391, %f1, %f390, %p195;
	st.global.f32 	[%rd7+397312], %f391;
	ld.global.f32 	%f392, [%rd6+399360];
	setp.gt.f32 	%p196, %f392, %f1;
	selp.f32 	%f393, %f1, %f392, %p196;
	st.global.f32 	[%rd7+399360], %f393;
	ld.global.f32 	%f394, [%rd6+401408];
	setp.gt.f32 	%p197, %f394, %f1;
	selp.f32 	%f395, %f1, %f394, %p197;
	st.global.f32 	[%rd7+401408], %f395;
	ld.global.f32 	%f396, [%rd6+403456];
	setp.gt.f32 	%p198, %f396, %f1;
	selp.f32 	%f397, %f1, %f396, %p198;
	st.global.f32 	[%rd7+403456], %f397;
	ld.global.f32 	%f398, [%rd6+405504];
	setp.gt.f32 	%p199, %f398, %f1;
	selp.f32 	%f399, %f1, %f398, %p199;
	st.global.f32 	[%rd7+405504], %f399;
	ld.global.f32 	%f400, [%rd6+407552];
	setp.gt.f32 	%p200, %f400, %f1;
	selp.f32 	%f401, %f1, %f400, %p200;
	st.global.f32 	[%rd7+407552], %f401;
	ld.global.f32 	%f402, [%rd6+409600];
	setp.gt.f32 	%p201, %f402, %f1;
	selp.f32 	%f403, %f1, %f402, %p201;
	st.global.f32 	[%rd7+409600], %f403;
	ld.global.f32 	%f404, [%rd6+411648];
	setp.gt.f32 	%p202, %f404, %f1;
	selp.f32 	%f405, %f1, %f404, %p202;
	st.global.f32 	[%rd7+411648], %f405;
	ld.global.f32 	%f406, [%rd6+413696];
	setp.gt.f32 	%p203, %f406, %f1;
	selp.f32 	%f407, %f1, %f406, %p203;
	st.global.f32 	[%rd7+413696], %f407;
	ld.global.f32 	%f408, [%rd6+415744];
	setp.gt.f32 	%p204, %f408, %f1;
	selp.f32 	%f409, %f1, %f408, %p204;
	st.global.f32 	[%rd7+415744], %f409;
	ld.global.f32 	%f410, [%rd6+417792];
	setp.gt.f32 	%p205, %f410, %f1;
	selp.f32 	%f411, %f1, %f410, %p205;
	st.global.f32 	[%rd7+417792], %f411;
	ld.global.f32 	%f412, [%rd6+419840];
	setp.gt.f32 	%p206, %f412, %f1;
	selp.f32 	%f413, %f1, %f412, %p206;
	st.global.f32 	[%rd7+419840], %f413;
	ld.global.f32 	%f414, [%rd6+421888];
	setp.gt.f32 	%p207, %f414, %f1;
	selp.f32 	%f415, %f1, %f414, %p207;
	st.global.f32 	[%rd7+421888], %f415;
	ld.global.f32 	%f416, [%rd6+423936];
	setp.gt.f32 	%p208, %f416, %f1;
	selp.f32 	%f417, %f1, %f416, %p208;
	st.global.f32 	[%rd7+423936], %f417;
	ld.global.f32 	%f418, [%rd6+425984];
	setp.gt.f32 	%p209, %f418, %f1;
	selp.f32 	%f419, %f1, %f418, %p209;
	st.global.f32 	[%rd7+425984], %f419;
	ld.global.f32 	%f420, [%rd6+428032];
	setp.gt.f32 	%p210, %f420, %f1;
	selp.f32 	%f421, %f1, %f420, %p210;
	st.global.f32 	[%rd7+428032], %f421;
	ld.global.f32 	%f422, [%rd6+430080];
	setp.gt.f32 	%p211, %f422, %f1;
	selp.f32 	%f423, %f1, %f422, %p211;
	st.global.f32 	[%rd7+430080], %f423;
	ld.global.f32 	%f424, [%rd6+432128];
	setp.gt.f32 	%p212, %f424, %f1;
	selp.f32 	%f425, %f1, %f424, %p212;
	st.global.f32 	[%rd7+432128], %f425;
	ld.global.f32 	%f426, [%rd6+434176];
	setp.gt.f32 	%p213, %f426, %f1;
	selp.f32 	%f427, %f1, %f426, %p213;
	st.global.f32 	[%rd7+434176], %f427;
	ld.global.f32 	%f428, [%rd6+436224];
	setp.gt.f32 	%p214, %f428, %f1;
	selp.f32 	%f429, %f1, %f428, %p214;
	st.global.f32 	[%rd7+436224], %f429;
	ld.global.f32 	%f430, [%rd6+438272];
	setp.gt.f32 	%p215, %f430, %f1;
	selp.f32 	%f431, %f1, %f430, %p215;
	st.global.f32 	[%rd7+438272], %f431;
	ld.global.f32 	%f432, [%rd6+440320];
	setp.gt.f32 	%p216, %f432, %f1;
	selp.f32 	%f433, %f1, %f432, %p216;
	st.global.f32 	[%rd7+440320], %f433;
	ld.global.f32 	%f434, [%rd6+442368];
	setp.gt.f32 	%p217, %f434, %f1;
	selp.f32 	%f435, %f1, %f434, %p217;
	st.global.f32 	[%rd7+442368], %f435;
	ld.global.f32 	%f436, [%rd6+444416];
	setp.gt.f32 	%p218, %f436, %f1;
	selp.f32 	%f437, %f1, %f436, %p218;
	st.global.f32 	[%rd7+444416], %f437;
	ld.global.f32 	%f438, [%rd6+446464];
	setp.gt.f32 	%p219, %f438, %f1;
	selp.f32 	%f439, %f1, %f438, %p219;
	st.global.f32 	[%rd7+446464], %f439;
	ld.global.f32 	%f440, [%rd6+448512];
	setp.gt.f32 	%p220, %f440, %f1;
	selp.f32 	%f441, %f1, %f440, %p220;
	st.global.f32 	[%rd7+448512], %f441;
	ld.global.f32 	%f442, [%rd6+450560];
	setp.gt.f32 	%p221, %f442, %f1;
	selp.f32 	%f443, %f1, %f442, %p221;
	st.global.f32 	[%rd7+450560], %f443;
	ld.global.f32 	%f444, [%rd6+452608];
	setp.gt.f32 	%p222, %f444, %f1;
	selp.f32 	%f445, %f1, %f444, %p222;
	st.global.f32 	[%rd7+452608], %f445;
	ld.global.f32 	%f446, [%rd6+454656];
	setp.gt.f32 	%p223, %f446, %f1;
	selp.f32 	%f447, %f1, %f446, %p223;
	st.global.f32 	[%rd7+454656], %f447;
	ld.global.f32 	%f448, [%rd6+456704];
	setp.gt.f32 	%p224, %f448, %f1;
	selp.f32 	%f449, %f1, %f448, %p224;
	st.global.f32 	[%rd7+456704], %f449;
	ld.global.f32 	%f450, [%rd6+458752];
	setp.gt.f32 	%p225, %f450, %f1;
	selp.f32 	%f451, %f1, %f450, %p225;
	st.global.f32 	[%rd7+458752], %f451;
	ld.global.f32 	%f452, [%rd6+460800];
	setp.gt.f32 	%p226, %f452, %f1;
	selp.f32 	%f453, %f1, %f452, %p226;
	st.global.f32 	[%rd7+460800], %f453;
	ld.global.f32 	%f454, [%rd6+462848];
	setp.gt.f32 	%p227, %f454, %f1;
	selp.f32 	%f455, %f1, %f454, %p227;
	st.global.f32 	[%rd7+462848], %f455;
	ld.global.f32 	%f456, [%rd6+464896];
	setp.gt.f32 	%p228, %f456, %f1;
	selp.f32 	%f457, %f1, %f456, %p228;
	st.global.f32 	[%rd7+464896], %f457;
	ld.global.f32 	%f458, [%rd6+466944];
	setp.gt.f32 	%p229, %f458, %f1;
	selp.f32 	%f459, %f1, %f458, %p229;
	st.global.f32 	[%rd7+466944], %f459;
	ld.global.f32 	%f460, [%rd6+468992];
	setp.gt.f32 	%p230, %f460, %f1;
	selp.f32 	%f461, %f1, %f460, %p230;
	st.global.f32 	[%rd7+468992], %f461;
	ld.global.f32 	%f462, [%rd6+471040];
	setp.gt.f32 	%p231, %f462, %f1;
	selp.f32 	%f463, %f1, %f462, %p231;
	st.global.f32 	[%rd7+471040], %f463;
	ld.global.f32 	%f464, [%rd6+473088];
	setp.gt.f32 	%p232, %f464, %f1;
	selp.f32 	%f465, %f1, %f464, %p232;
	st.global.f32 	[%rd7+473088], %f465;
	ld.global.f32 	%f466, [%rd6+475136];
	setp.gt.f32 	%p233, %f466, %f1;
	selp.f32 	%f467, %f1, %f466, %p233;
	st.global.f32 	[%rd7+475136], %f467;
	ld.global.f32 	%f468, [%rd6+477184];
	setp.gt.f32 	%p234, %f468, %f1;
	selp.f32 	%f469, %f1, %f468, %p234;
	st.global.f32 	[%rd7+477184], %f469;
	ld.global.f32 	%f470, [%rd6+479232];
	setp.gt.f32 	%p235, %f470, %f1;
	selp.f32 	%f471, %f1, %f470, %p235;
	st.global.f32 	[%rd7+479232], %f471;
	ld.global.f32 	%f472, [%rd6+481280];
	setp.gt.f32 	%p236, %f472, %f1;
	selp.f32 	%f473, %f1, %f472, %p236;
	st.global.f32 	[%rd7+481280], %f473;
	ld.global.f32 	%f474, [%rd6+483328];
	setp.gt.f32 	%p237, %f474, %f1;
	selp.f32 	%f475, %f1, %f474, %p237;
	st.global.f32 	[%rd7+483328], %f475;
	ld.global.f32 	%f476, [%rd6+485376];
	setp.gt.f32 	%p238, %f476, %f1;
	selp.f32 	%f477, %f1, %f476, %p238;
	st.global.f32 	[%rd7+485376], %f477;
	ld.global.f32 	%f478, [%rd6+487424];
	setp.gt.f32 	%p239, %f478, %f1;
	selp.f32 	%f479, %f1, %f478, %p239;
	st.global.f32 	[%rd7+487424], %f479;
	ld.global.f32 	%f480, [%rd6+489472];
	setp.gt.f32 	%p240, %f480, %f1;
	selp.f32 	%f481, %f1, %f480, %p240;
	st.global.f32 	[%rd7+489472], %f481;
	ld.global.f32 	%f482, [%rd6+491520];
	setp.gt.f32 	%p241, %f482, %f1;
	selp.f32 	%f483, %f1, %f482, %p241;
	st.global.f32 	[%rd7+491520], %f483;
	ld.global.f32 	%f484, [%rd6+493568];
	setp.gt.f32 	%p242, %f484, %f1;
	selp.f32 	%f485, %f1, %f484, %p242;
	st.global.f32 	[%rd7+493568], %f485;
	ld.global.f32 	%f486, [%rd6+495616];
	setp.gt.f32 	%p243, %f486, %f1;
	selp.f32 	%f487, %f1, %f486, %p243;
	st.global.f32 	[%rd7+495616], %f487;
	ld.global.f32 	%f488, [%rd6+497664];
	setp.gt.f32 	%p244, %f488, %f1;
	selp.f32 	%f489, %f1, %f488, %p244;
	st.global.f32 	[%rd7+497664], %f489;
	ld.global.f32 	%f490, [%rd6+499712];
	setp.gt.f32 	%p245, %f490, %f1;
	selp.f32 	%f491, %f1, %f490, %p245;
	st.global.f32 	[%rd7+499712], %f491;
	ld.global.f32 	%f492, [%rd6+501760];
	setp.gt.f32 	%p246, %f492, %f1;
	selp.f32 	%f493, %f1, %f492, %p246;
	st.global.f32 	[%rd7+501760], %f493;
	ld.global.f32 	%f494, [%rd6+503808];
	setp.gt.f32 	%p247, %f494, %f1;
	selp.f32 	%f495, %f1, %f494, %p247;
	st.global.f32 	[%rd7+503808], %f495;
	ld.global.f32 	%f496, [%rd6+505856];
	setp.gt.f32 	%p248, %f496, %f1;
	selp.f32 	%f497, %f1, %f496, %p248;
	st.global.f32 	[%rd7+505856], %f497;
	ld.global.f32 	%f498, [%rd6+507904];
	setp.gt.f32 	%p249, %f498, %f1;
	selp.f32 	%f499, %f1, %f498, %p249;
	st.global.f32 	[%rd7+507904], %f499;
	ld.global.f32 	%f500, [%rd6+509952];
	setp.gt.f32 	%p250, %f500, %f1;
	selp.f32 	%f501, %f1, %f500, %p250;
	st.global.f32 	[%rd7+509952], %f501;
	ld.global.f32 	%f502, [%rd6+512000];
	setp.gt.f32 	%p251, %f502, %f1;
	selp.f32 	%f503, %f1, %f502, %p251;
	st.global.f32 	[%rd7+512000], %f503;
	ld.global.f32 	%f504, [%rd6+514048];
	setp.gt.f32 	%p252, %f504, %f1;
	selp.f32 	%f505, %f1, %f504, %p252;
	st.global.f32 	[%rd7+514048], %f505;
	ld.global.f32 	%f506, [%rd6+516096];
	setp.gt.f32 	%p253, %f506, %f1;
	selp.f32 	%f507, %f1, %f506, %p253;
	st.global.f32 	[%rd7+516096], %f507;
	ld.global.f32 	%f508, [%rd6+518144];
	setp.gt.f32 	%p254, %f508, %f1;
	selp.f32 	%f509, %f1, %f508, %p254;
	st.global.f32 	[%rd7+518144], %f509;
	ld.global.f32 	%f510, [%rd6+520192];
	setp.gt.f32 	%p255, %f510, %f1;
	selp.f32 	%f511, %f1, %f510, %p255;
	st.global.f32 	[%rd7+520192], %f511;
	ld.global.f32 	%f512, [%rd6+522240];
	setp.gt.f32 	%p256, %f512, %f1;
	selp.f32 	%f513, %f1, %f512, %p256;
	st.global.f32 	[%rd7+522240], %f513;
	ld.global.f32 	%f514, [%rd6+524288];
	setp.gt.f32 	%p257, %f514, %f1;
	selp.f32 	%f515, %f1, %f514, %p257;
	st.global.f32 	[%rd7+524288], %f515;
	ld.global.f32 	%f516, [%rd6+526336];
	setp.gt.f32 	%p258, %f516, %f1;
	selp.f32 	%f517, %f1, %f516, %p258;
	st.global.f32 	[%rd7+526336], %f517;
	ld.global.f32 	%f518, [%rd6+528384];
	setp.gt.f32 	%p259, %f518, %f1;
	selp.f32 	%f519, %f1, %f518, %p259;
	st.global.f32 	[%rd7+528384], %f519;
	ld.global.f32 	%f520, [%rd6+530432];
	setp.gt.f32 	%p260, %f520, %f1;
	selp.f32 	%f521, %f1, %f520, %p260;
	st.global.f32 	[%rd7+530432], %f521;
	ld.global.f32 	%f522, [%rd6+532480];
	setp.gt.f32 	%p261, %f522, %f1;
	selp.f32 	%f523, %f1, %f522, %p261;
	st.global.f32 	[%rd7+532480], %f523;
	ld.global.f32 	%f524, [%rd6+534528];
	setp.gt.f32 	%p262, %f524, %f1;
	selp.f32 	%f525, %f1, %f524, %p262;
	st.global.f32 	[%rd7+534528], %f525;
	ld.global.f32 	%f526, [%rd6+536576];
	setp.gt.f32 	%p263, %f526, %f1;
	selp.f32 	%f527, %f1, %f526, %p263;
	st.global.f32 	[%rd7+536576], %f527;
	ld.global.f32 	%f528, [%rd6+538624];
	setp.gt.f32 	%p264, %f528, %f1;
	selp.f32 	%f529, %f1, %f528, %p264;
	st.global.f32 	[%rd7+538624], %f529;
	ld.global.f32 	%f530, [%rd6+540672];
	setp.gt.f32 	%p265, %f530, %f1;
	selp.f32 	%f531, %f1, %f530, %p265;
	st.global.f32 	[%rd7+540672], %f531;
	ld.global.f32 	%f532, [%rd6+542720];
	setp.gt.f32 	%p266, %f532, %f1;
	selp.f32 	%f533, %f1, %f532, %p266;
	st.global.f32 	[%rd7+542720], %f533;
	ld.global.f32 	%f534, [%rd6+544768];
	setp.gt.f32 	%p267, %f534, %f1;
	selp.f32 	%f535, %f1, %f534, %p267;
	st.global.f32 	[%rd7+544768], %f535;
	ld.global.f32 	%f536, [%rd6+546816];
	setp.gt.f32 	%p268, %f536, %f1;
	selp.f32 	%f537, %f1, %f536, %p268;
	st.global.f32 	[%rd7+546816], %f537;
	ld.global.f32 	%f538, [%rd6+548864];
	setp.gt.f32 	%p269, %f538, %f1;
	selp.f32 	%f539, %f1, %f538, %p269;
	st.global.f32 	[%rd7+548864], %f539;
	ld.global.f32 	%f540, [%rd6+550912];
	setp.gt.f32 	%p270, %f540, %f1;
	selp.f32 	%f541, %f1, %f540, %p270;
	st.global.f32 	[%rd7+550912], %f541;
	ld.global.f32 	%f542, [%rd6+552960];
	setp.gt.f32 	%p271, %f542, %f1;
	selp.f32 	%f543, %f1, %f542, %p271;
	st.global.f32 	[%rd7+552960], %f543;
	ld.global.f32 	%f544, [%rd6+555008];
	setp.gt.f32 	%p272, %f544, %f1;
	selp.f32 	%f545, %f1, %f544, %p272;
	st.global.f32 	[%rd7+555008], %f545;
	ld.global.f32 	%f546, [%rd6+557056];
	setp.gt.f32 	%p273, %f546, %f1;
	selp.f32 	%f547, %f1, %f546, %p273;
	st.global.f32 	[%rd7+557056], %f547;
	ld.global.f32 	%f548, [%rd6+559104];
	setp.gt.f32 	%p274, %f548, %f1;
	selp.f32 	%f549, %f1, %f548, %p274;
	st.global.f32 	[%rd7+559104], %f549;
	ld.global.f32 	%f550, [%rd6+561152];
	setp.gt.f32 	%p275, %f550, %f1;
	selp.f32 	%f551, %f1, %f550, %p275;
	st.global.f32 	[%rd7+561152], %f551;
	ld.global.f32 	%f552, [%rd6+563200];
	setp.gt.f32 	%p276, %f552, %f1;
	selp.f32 	%f553, %f1, %f552, %p276;
	st.global.f32 	[%rd7+563200], %f553;
	ld.global.f32 	%f554, [%rd6+565248];
	setp.gt.f32 	%p277, %f554, %f1;
	selp.f32 	%f555, %f1, %f554, %p277;
	st.global.f32 	[%rd7+565248], %f555;
	ld.global.f32 	%f556, [%rd6+567296];
	setp.gt.f32 	%p278, %f556, %f1;
	selp.f32 	%f557, %f1, %f556, %p278;
	st.global.f32 	[%rd7+567296], %f557;
	ld.global.f32 	%f558, [%rd6+569344];
	setp.gt.f32 	%p279, %f558, %f1;
	selp.f32 	%f559, %f1, %f558, %p279;
	st.global.f32 	[%rd7+569344], %f559;
	ld.global.f32 	%f560, [%rd6+571392];
	setp.gt.f32 	%p280, %f560, %f1;
	selp.f32 	%f561, %f1, %f560, %p280;
	st.global.f32 	[%rd7+571392], %f561;
	ld.global.f32 	%f562, [%rd6+573440];
	setp.gt.f32 	%p281, %f562, %f1;
	selp.f32 	%f563, %f1, %f562, %p281;
	st.global.f32 	[%rd7+573440], %f563;
	ld.global.f32 	%f564, [%rd6+575488];
	setp.gt.f32 	%p282, %f564, %f1;
	selp.f32 	%f565, %f1, %f564, %p282;
	st.global.f32 	[%rd7+575488], %f565;
	ld.global.f32 	%f566, [%rd6+577536];
	setp.gt.f32 	%p283, %f566, %f1;
	selp.f32 	%f567, %f1, %f566, %p283;
	st.global.f32 	[%rd7+577536], %f567;
	ld.global.f32 	%f568, [%rd6+579584];
	setp.gt.f32 	%p284, %f568, %f1;
	selp.f32 	%f569, %f1, %f568, %p284;
	st.global.f32 	[%rd7+579584], %f569;
	ld.global.f32 	%f570, [%rd6+581632];
	setp.gt.f32 	%p285, %f570, %f1;
	selp.f32 	%f571, %f1, %f570, %p285;
	st.global.f32 	[%rd7+581632], %f571;
	ld.global.f32 	%f572, [%rd6+583680];
	setp.gt.f32 	%p286, %f572, %f1;
	selp.f32 	%f573, %f1, %f572, %p286;
	st.global.f32 	[%rd7+583680], %f573;
	ld.global.f32 	%f574, [%rd6+585728];
	setp.gt.f32 	%p287, %f574, %f1;
	selp.f32 	%f575, %f1, %f574, %p287;
	st.global.f32 	[%rd7+585728], %f575;
	ld.global.f32 	%f576, [%rd6+587776];
	setp.gt.f32 	%p288, %f576, %f1;
	selp.f32 	%f577, %f1, %f576, %p288;
	st.global.f32 	[%rd7+587776], %f577;
	ld.global.f32 	%f578, [%rd6+589824];
	setp.gt.f32 	%p289, %f578, %f1;
	selp.f32 	%f579, %f1, %f578, %p289;
	st.global.f32 	[%rd7+589824], %f579;
	ld.global.f32 	%f580, [%rd6+591872];
	setp.gt.f32 	%p290, %f580, %f1;
	selp.f32 	%f581, %f1, %f580, %p290;
	st.global.f32 	[%rd7+591872], %f581;
	ld.global.f32 	%f582, [%rd6+593920];
	setp.gt.f32 	%p291, %f582, %f1;
	selp.f32 	%f583, %f1, %f582, %p291;
	st.global.f32 	[%rd7+593920], %f583;
	ld.global.f32 	%f584, [%rd6+595968];
	setp.gt.f32 	%p292, %f584, %f1;
	selp.f32 	%f585, %f1, %f584, %p292;
	st.global.f32 	[%rd7+595968], %f585;
	ld.global.f32 	%f586, [%rd6+598016];
	setp.gt.f32 	%p293, %f586, %f1;
	selp.f32 	%f587, %f1, %f586, %p293;
	st.global.f32 	[%rd7+598016], %f587;
	ld.global.f32 	%f588, [%rd6+600064];
	setp.gt.f32 	%p294, %f588, %f1;
	selp.f32 	%f589, %f1, %f588, %p294;
	st.global.f32 	[%rd7+600064], %f589;
	ld.global.f32 	%f590, [%rd6+602112];
	setp.gt.f32 	%p295, %f590, %f1;
	selp.f32 	%f591, %f1, %f590, %p295;
	st.global.f32 	[%rd7+602112], %f591;
	ld.global.f32 	%f592, [%rd6+604160];
	setp.gt.f32 	%p296, %f592, %f1;
	selp.f32 	%f593, %f1, %f592, %p296;
	st.global.f32 	[%rd7+604160], %f593;
	ld.global.f32 	%f594, [%rd6+606208];
	setp.gt.f32 	%p297, %f594, %f1;
	selp.f32 	%f595, %f1, %f594, %p297;
	st.global.f32 	[%rd7+606208], %f595;
	ld.global.f32 	%f596, [%rd6+608256];
	setp.gt.f32 	%p298, %f596, %f1;
	selp.f32 	%f597, %f1, %f596, %p298;
	st.global.f32 	[%rd7+608256], %f597;
	ld.global.f32 	%f598, [%rd6+610304];
	setp.gt.f32 	%p299, %f598, %f1;
	selp.f32 	%f599, %f1, %f598, %p299;
	st.global.f32 	[%rd7+610304], %f599;
	ld.global.f32 	%f600, [%rd6+612352];
	setp.gt.f32 	%p300, %f600, %f1;
	selp.f32 	%f601, %f1, %f600, %p300;
	st.global.f32 	[%rd7+612352], %f601;
	ld.global.f32 	%f602, [%rd6+614400];
	setp.gt.f32 	%p301, %f602, %f1;
	selp.f32 	%f603, %f1, %f602, %p301;
	st.global.f32 	[%rd7+614400], %f603;
	ld.global.f32 	%f604, [%rd6+616448];
	setp.gt.f32 	%p302, %f604, %f1;
	selp.f32 	%f605, %f1, %f604, %p302;
	st.global.f32 	[%rd7+616448], %f605;
	ld.global.f32 	%f606, [%rd6+618496];
	setp.gt.f32 	%p303, %f606, %f1;
	selp.f32 	%f607, %f1, %f606, %p303;
	st.global.f32 	[%rd7+618496], %f607;
	ld.global.f32 	%f608, [%rd6+620544];
	setp.gt.f32 	%p304, %f608, %f1;
	selp.f32 	%f609, %f1, %f608, %p304;
	st.global.f32 	[%rd7+620544], %f609;
	ld.global.f32 	%f610, [%rd6+622592];
	setp.gt.f32 	%p305, %f610, %f1;
	selp.f32 	%f611, %f1, %f610, %p305;
	st.global.f32 	[%rd7+622592], %f611;
	ld.global.f32 	%f612, [%rd6+624640];
	setp.gt.f32 	%p306, %f612, %f1;
	selp.f32 	%f613, %f1, %f612, %p306;
	st.global.f32 	[%rd7+624640], %f613;
	ld.global.f32 	%f614, [%rd6+626688];
	setp.gt.f32 	%p307, %f614, %f1;
	selp.f32 	%f615, %f1, %f614, %p307;
	st.global.f32 	[%rd7+626688], %f615;
	ld.global.f32 	%f616, [%rd6+628736];
	setp.gt.f32 	%p308, %f616, %f1;
	selp.f32 	%f617, %f1, %f616, %p308;
	st.global.f32 	[%rd7+628736], %f617;
	ld.global.f32 	%f618, [%rd6+630784];
	setp.gt.f32 	%p309, %f618, %f1;
	selp.f32 	%f619, %f1, %f618, %p309;
	st.global.f32 	[%rd7+630784], %f619;
	ld.global.f32 	%f620, [%rd6+632832];
	setp.gt.f32 	%p310, %f620, %f1;
	selp.f32 	%f621, %f1, %f620, %p310;
	st.global.f32 	[%rd7+632832], %f621;
	ld.global.f32 	%f622, [%rd6+634880];
	setp.gt.f32 	%p311, %f622, %f1;
	selp.f32 	%f623, %f1, %f622, %p311;
	st.global.f32 	[%rd7+634880], %f623;
	ld.global.f32 	%f624, [%rd6+636928];
	setp.gt.f32 	%p312, %f624, %f1;
	selp.f32 	%f625, %f1, %f624, %p312;
	st.global.f32 	[%rd7+636928], %f625;
	ld.global.f32 	%f626, [%rd6+638976];
	setp.gt.f32 	%p313, %f626, %f1;
	selp.f32 	%f627, %f1, %f626, %p313;
	st.global.f32 	[%rd7+638976], %f627;
	ld.global.f32 	%f628, [%rd6+641024];
	setp.gt.f32 	%p314, %f628, %f1;
	selp.f32 	%f629, %f1, %f628, %p314;
	st.global.f32 	[%rd7+641024], %f629;
	ld.global.f32 	%f630, [%rd6+643072];
	setp.gt.f32 	%p315, %f630, %f1;
	selp.f32 	%f631, %f1, %f630, %p315;
	st.global.f32 	[%rd7+643072], %f631;
	ld.global.f32 	%f632, [%rd6+645120];
	setp.gt.f32 	%p316, %f632, %f1;
	selp.f32 	%f633, %f1, %f632, %p316;
	st.global.f32 	[%rd7+645120], %f633;
	ld.global.f32 	%f634, [%rd6+647168];
	setp.gt.f32 	%p317, %f634, %f1;
	selp.f32 	%f635, %f1, %f634, %p317;
	st.global.f32 	[%rd7+647168], %f635;
	ld.global.f32 	%f636, [%rd6+649216];
	setp.gt.f32 	%p318, %f636, %f1;
	selp.f32 	%f637, %f1, %f636, %p318;
	st.global.f32 	[%rd7+649216], %f637;
	ld.global.f32 	%f638, [%rd6+651264];
	setp.gt.f32 	%p319, %f638, %f1;
	selp.f32 	%f639, %f1, %f638, %p319;
	st.global.f32 	[%rd7+651264], %f639;
	ld.global.f32 	%f640, [%rd6+653312];
	setp.gt.f32 	%p320, %f640, %f1;
	selp.f32 	%f641, %f1, %f640, %p320;
	st.global.f32 	[%rd7+653312], %f641;
	ld.global.f32 	%f642, [%rd6+655360];
	setp.gt.f32 	%p321, %f642, %f1;
	selp.f32 	%f643, %f1, %f642, %p321;
	st.global.f32 	[%rd7+655360], %f643;
	ld.global.f32 	%f644, [%rd6+657408];
	setp.gt.f32 	%p322, %f644, %f1;
	selp.f32 	%f645, %f1, %f644, %p322;
	st.global.f32 	[%rd7+657408], %f645;
	ld.global.f32 	%f646, [%rd6+659456];
	setp.gt.f32 	%p323, %f646, %f1;
	selp.f32 	%f647, %f1, %f646, %p323;
	st.global.f32 	[%rd7+659456], %f647;
	ld.global.f32 	%f648, [%rd6+661504];
	setp.gt.f32 	%p324, %f648, %f1;
	selp.f32 	%f649, %f1, %f648, %p324;
	st.global.f32 	[%rd7+661504], %f649;
	ld.global.f32 	%f650, [%rd6+663552];
	setp.gt.f32 	%p325, %f650, %f1;
	selp.f32 	%f651, %f1, %f650, %p325;
	st.global.f32 	[%rd7+663552], %f651;
	ld.global.f32 	%f652, [%rd6+665600];
	setp.gt.f32 	%p326, %f652, %f1;
	selp.f32 	%f653, %f1, %f652, %p326;
	st.global.f32 	[%rd7+665600], %f653;
	ld.global.f32 	%f654, [%rd6+667648];
	setp.gt.f32 	%p327, %f654, %f1;
	selp.f32 	%f655, %f1, %f654, %p327;
	st.global.f32 	[%rd7+667648], %f655;
	ld.global.f32 	%f656, [%rd6+669696];
	setp.gt.f32 	%p328, %f656, %f1;
	selp.f32 	%f657, %f1, %f656, %p328;
	st.global.f32 	[%rd7+669696], %f657;
	ld.global.f32 	%f658, [%rd6+671744];
	setp.gt.f32 	%p329, %f658, %f1;
	selp.f32 	%f659, %f1, %f658, %p329;
	st.global.f32 	[%rd7+671744], %f659;
	ld.global.f32 	%f660, [%rd6+673792];
	setp.gt.f32 	%p330, %f660, %f1;
	selp.f32 	%f661, %f1, %f660, %p330;
	st.global.f32 	[%rd7+673792], %f661;
	ld.global.f32 	%f662, [%rd6+675840];
	setp.gt.f32 	%p331, %f662, %f1;
	selp.f32 	%f663, %f1, %f662, %p331;
	st.global.f32 	[%rd7+675840], %f663;
	ld.global.f32 	%f664, [%rd6+677888];
	setp.gt.f32 	%p332, %f664, %f1;
	selp.f32 	%f665, %f1, %f664, %p332;
	st.global.f32 	[%rd7+677888], %f665;
	ld.global.f32 	%f666, [%rd6+679936];
	setp.gt.f32 	%p333, %f666, %f1;
	selp.f32 	%f667, %f1, %f666, %p333;
	st.global.f32 	[%rd7+679936], %f667;
	ld.global.f32 	%f668, [%rd6+681984];
	setp.gt.f32 	%p334, %f668, %f1;
	selp.f32 	%f669, %f1, %f668, %p334;
	st.global.f32 	[%rd7+681984], %f669;
	ld.global.f32 	%f670, [%rd6+684032];
	setp.gt.f32 	%p335, %f670, %f1;
	selp.f32 	%f671, %f1, %f670, %p335;
	st.global.f32 	[%rd7+684032], %f671;
	ld.global.f32 	%f672, [%rd6+686080];
	setp.gt.f32 	%p336, %f672, %f1;
	selp.f32 	%f673, %f1, %f672, %p336;
	st.global.f32 	[%rd7+686080], %f673;
	ld.global.f32 	%f674, [%rd6+688128];
	setp.gt.f32 	%p337, %f674, %f1;
	selp.f32 	%f675, %f1, %f674, %p337;
	st.global.f32 	[%rd7+688128], %f675;
	ld.global.f32 	%f676, [%rd6+690176];
	setp.gt.f32 	%p338, %f676, %f1;
	selp.f32 	%f677, %f1, %f676, %p338;
	st.global.f32 	[%rd7+690176], %f677;
	ld.global.f32 	%f678, [%rd6+692224];
	setp.gt.f32 	%p339, %f678, %f1;
	selp.f32 	%f679, %f1, %f678, %p339;
	st.global.f32 	[%rd7+692224], %f679;
	ld.global.f32 	%f680, [%rd6+694272];
	setp.gt.f32 	%p340, %f680, %f1;
	selp.f32 	%f681, %f1, %f680, %p340;
	st.global.f32 	[%rd7+694272], %f681;
	ld.global.f32 	%f682, [%rd6+696320];
	setp.gt.f32 	%p341, %f682, %f1;
	selp.f32 	%f683, %f1, %f682, %p341;
	st.global.f32 	[%rd7+696320], %f683;
	ld.global.f32 	%f684, [%rd6+698368];
	setp.gt.f32 	%p342, %f684, %f1;
	selp.f32 	%f685, %f1, %f684, %p342;
	st.global.f32 	[%rd7+698368], %f685;
	ld.global.f32 	%f686, [%rd6+700416];
	setp.gt.f32 	%p343, %f686, %f1;
	selp.f32 	%f687, %f1, %f686, %p343;
	st.global.f32 	[%rd7+700416], %f687;
	ld.global.f32 	%f688, [%rd6+702464];
	setp.gt.f32 	%p344, %f688, %f1;
	selp.f32 	%f689, %f1, %f688, %p344;
	st.global.f32 	[%rd7+702464], %f689;
	ld.global.f32 	%f690, [%rd6+704512];
	setp.gt.f32 	%p345, %f690, %f1;
	selp.f32 	%f691, %f1, %f690, %p345;
	st.global.f32 	[%rd7+704512], %f691;
	ld.global.f32 	%f692, [%rd6+706560];
	setp.gt.f32 	%p346, %f692, %f1;
	selp.f32 	%f693, %f1, %f692, %p346;
	st.global.f32 	[%rd7+706560], %f693;
	ld.global.f32 	%f694, [%rd6+708608];
	setp.gt.f32 	%p347, %f694, %f1;
	selp.f32 	%f695, %f1, %f694, %p347;
	st.global.f32 	[%rd7+708608], %f695;
	ld.global.f32 	%f696, [%rd6+710656];
	setp.gt.f32 	%p348, %f696, %f1;
	selp.f32 	%f697, %f1, %f696, %p348;
	st.global.f32 	[%rd7+710656], %f697;
	ld.global.f32 	%f698, [%rd6+712704];
	setp.gt.f32 	%p349, %f698, %f1;
	selp.f32 	%f699, %f1, %f698, %p349;
	st.global.f32 	[%rd7+712704], %f699;
	ld.global.f32 	%f700, [%rd6+714752];
	setp.gt.f32 	%p350, %f700, %f1;
	selp.f32 	%f701, %f1, %f700, %p350;
	st.global.f32 	[%rd7+714752], %f701;
	ld.global.f32 	%f702, [%rd6+716800];
	setp.gt.f32 	%p351, %f702, %f1;
	selp.f32 	%f703, %f1, %f702, %p351;
	st.global.f32 	[%rd7+716800], %f703;
	ld.global.f32 	%f704, [%rd6+718848];
	setp.gt.f32 	%p352, %f704, %f1;
	selp.f32 	%f705, %f1, %f704, %p352;
	st.global.f32 	[%rd7+718848], %f705;
	ld.global.f32 	%f706, [%rd6+720896];
	setp.gt.f32 	%p353, %f706, %f1;
	selp.f32 	%f707, %f1, %f706, %p353;
	st.global.f32 	[%rd7+720896], %f707;
	ld.global.f32 	%f708, [%rd6+722944];
	setp.gt.f32 	%p354, %f708, %f1;
	selp.f32 	%f709, %f1, %f708, %p354;
	st.global.f32 	[%rd7+722944], %f709;
	ld.global.f32 	%f710, [%rd6+724992];
	setp.gt.f32 	%p355, %f710, %f1;
	selp.f32 	%f711, %f1, %f710, %p355;
	st.global.f32 	[%rd7+724992], %f711;
	ld.global.f32 	%f712, [%rd6+727040];
	setp.gt.f32 	%p356, %f712, %f1;
	selp.f32 	%f713, %f1, %f712, %p356;
	st.global.f32 	[%rd7+727040], %f713;
	ld.global.f32 	%f714, [%rd6+729088];
	setp.gt.f32 	%p357, %f714, %f1;
	selp.f32 	%f715, %f1, %f714, %p357;
	st.global.f32 	[%rd7+729088], %f715;
	ld.global.f32 	%f716, [%rd6+731136];
	setp.gt.f32 	%p358, %f716, %f1;
	selp.f32 	%f717, %f1, %f716, %p358;
	st.global.f32 	[%rd7+731136], %f717;
	ld.global.f32 	%f718, [%rd6+733184];
	setp.gt.f32 	%p359, %f718, %f1;
	selp.f32 	%f719, %f1, %f718, %p359;
	st.global.f32 	[%rd7+733184], %f719;
	ld.global.f32 	%f720, [%rd6+735232];
	setp.gt.f32 	%p360, %f720, %f1;
	selp.f32 	%f721, %f1, %f720, %p360;
	st.global.f32 	[%rd7+735232], %f721;
	ld.global.f32 	%f722, [%rd6+737280];
	setp.gt.f32 	%p361, %f722, %f1;
	selp.f32 	%f723, %f1, %f722, %p361;
	st.global.f32 	[%rd7+737280], %f723;
	ld.global.f32 	%f724, [%rd6+739328];
	setp.gt.f32 	%p362, %f724, %f1;
	selp.f32 	%f725, %f1, %f724, %p362;
	st.global.f32 	[%rd7+739328], %f725;
	ld.global.f32 	%f726, [%rd6+741376];
	setp.gt.f32 	%p363, %f726, %f1;
	selp.f32 	%f727, %f1, %f726, %p363;
	st.global.f32 	[%rd7+741376], %f727;
	ld.global.f32 	%f728, [%rd6+743424];
	setp.gt.f32 	%p364, %f728, %f1;
	selp.f32 	%f729, %f1, %f728, %p364;
	st.global.f32 	[%rd7+743424], %f729;
	ld.global.f32 	%f730, [%rd6+745472];
	setp.gt.f32 	%p365, %f730, %f1;
	selp.f32 	%f731, %f1, %f730, %p365;
	st.global.f32 	[%rd7+745472], %f731;
	ld.global.f32 	%f732, [%rd6+747520];
	setp.gt.f32 	%p366, %f732, %f1;
	selp.f32 	%f733, %f1, %f732, %p366;
	st.global.f32 	[%rd7+747520], %f733;
	ld.global.f32 	%f734, [%rd6+749568];
	setp.gt.f32 	%p367, %f734, %f1;
	selp.f32 	%f735, %f1, %f734, %p367;
	st.global.f32 	[%rd7+749568], %f735;
	ld.global.f32 	%f736, [%rd6+751616];
	setp.gt.f32 	%p368, %f736, %f1;
	selp.f32 	%f737, %f1, %f736, %p368;
	st.global.f32 	[%rd7+751616], %f737;
	ld.global.f32 	%f738, [%rd6+753664];
	setp.gt.f32 	%p369, %f738, %f1;
	selp.f32 	%f739, %f1, %f738, %p369;
	st.global.f32 	[%rd7+753664], %f739;
	ld.global.f32 	%f740, [%rd6+755712];
	setp.gt.f32 	%p370, %f740, %f1;
	selp.f32 	%f741, %f1, %f740, %p370;
	st.global.f32 	[%rd7+755712], %f741;
	ld.global.f32 	%f742, [%rd6+757760];
	setp.gt.f32 	%p371, %f742, %f1;
	selp.f32 	%f743, %f1, %f742, %p371;
	st.global.f32 	[%rd7+757760], %f743;
	ld.global.f32 	%f744, [%rd6+759808];
	setp.gt.f32 	%p372, %f744, %f1;
	selp.f32 	%f745, %f1, %f744, %p372;
	st.global.f32 	[%rd7+759808], %f745;
	ld.global.f32 	%f746, [%rd6+761856];
	setp.gt.f32 	%p373, %f746, %f1;
	selp.f32 	%f747, %f1, %f746, %p373;
	st.global.f32 	[%rd7+761856], %f747;
	ld.global.f32 	%f748, [%rd6+763904];
	setp.gt.f32 	%p374, %f748, %f1;
	selp.f32 	%f749, %f1, %f748, %p374;
	st.global.f32 	[%rd7+763904], %f749;
	ld.global.f32 	%f750, [%rd6+765952];
	setp.gt.f32 	%p375, %f750, %f1;
	selp.f32 	%f751, %f1, %f750, %p375;
	st.global.f32 	[%rd7+765952], %f751;
	ld.global.f32 	%f752, [%rd6+768000];
	setp.gt.f32 	%p376, %f752, %f1;
	selp.f32 	%f753, %f1, %f752, %p376;
	st.global.f32 	[%rd7+768000], %f753;
	ld.global.f32 	%f754, [%rd6+770048];
	setp.gt.f32 	%p377, %f754, %f1;
	selp.f32 	%f755, %f1, %f754, %p377;
	st.global.f32 	[%rd7+770048], %f755;
	ld.global.f32 	%f756, [%rd6+772096];
	setp.gt.f32 	%p378, %f756, %f1;
	selp.f32 	%f757, %f1, %f756, %p378;
	st.global.f32 	[%rd7+772096], %f757;
	ld.global.f32 	%f758, [%rd6+774144];
	setp.gt.f32 	%p379, %f758, %f1;
	selp.f32 	%f759, %f1, %f758, %p379;
	st.global.f32 	[%rd7+774144], %f759;
	ld.global.f32 	%f760, [%rd6+776192];
	setp.gt.f32 	%p380, %f760, %f1;
	selp.f32 	%f761, %f1, %f760, %p380;
	st.global.f32 	[%rd7+776192], %f761;
	ld.global.f32 	%f762, [%rd6+778240];
	setp.gt.f32 	%p381, %f762, %f1;
	selp.f32 	%f763, %f1, %f762, %p381;
	st.global.f32 	[%rd7+778240], %f763;
	ld.global.f32 	%f764, [%rd6+780288];
	setp.gt.f32 	%p382, %f764, %f1;
	selp.f32 	%f765, %f1, %f764, %p382;
	st.global.f32 	[%rd7+780288], %f765;
	ld.global.f32 	%f766, [%rd6+782336];
	setp.gt.f32 	%p383, %f766, %f1;
	selp.f32 	%f767, %f1, %f766, %p383;
	st.global.f32 	[%rd7+782336], %f767;
	ld.global.f32 	%f768, [%rd6+784384];
	setp.gt.f32 	%p384, %f768, %f1;
	selp.f32 	%f769, %f1, %f768, %p384;
	st.global.f32 	[%rd7+784384], %f769;
	ld.global.f32 	%f770, [%rd6+786432];
	setp.gt.f32 	%p385, %f770, %f1;
	selp.f32 	%f771, %f1, %f770, %p385;
	st.global.f32 	[%rd7+786432], %f771;
	ld.global.f32 	%f772, [%rd6+788480];
	setp.gt.f32 	%p386, %f772, %f1;
	selp.f32 	%f773, %f1, %f772, %p386;
	st.global.f32 	[%rd7+788480], %f773;
	ld.global.f32 	%f774, [%rd6+790528];
	setp.gt.f32 	%p387, %f774, %f1;
	selp.f32 	%f775, %f1, %f774, %p387;
	st.global.f32 	[%rd7+790528], %f775;
	ld.global.f32 	%f776, [%rd6+792576];
	setp.gt.f32 	%p388, %f776, %f1;
	selp.f32 	%f777, %f1, %f776, %p388;
	st.global.f32 	[%rd7+792576], %f777;
	ld.global.f32 	%f778, [%rd6+794624];
	setp.gt.f32 	%p389, %f778, %f1;
	selp.f32 	%f779, %f1, %f778, %p389;
	st.global.f32 	[%rd7+794624], %f779;
	ld.global.f32 	%f780, [%rd6+796672];
	setp.gt.f32 	%p390, %f780, %f1;
	selp.f32 	%f781, %f1, %f780, %p390;
	st.global.f32 	[%rd7+796672], %f781;
	ld.global.f32 	%f782, [%rd6+798720];
	setp.gt.f32 	%p391, %f782, %f1;
	selp.f32 	%f783, %f1, %f782, %p391;
	st.global.f32 	[%rd7+798720], %f783;
	ld.global.f32 	%f784, [%rd6+800768];
	setp.gt.f32 	%p392, %f784, %f1;
	selp.f32 	%f785, %f1, %f784, %p392;
	st.global.f32 	[%rd7+800768], %f785;
	ld.global.f32 	%f786, [%rd6+802816];
	setp.gt.f32 	%p393, %f786, %f1;
	selp.f32 	%f787, %f1, %f786, %p393;
	st.global.f32 	[%rd7+802816], %f787;
	ld.global.f32 	%f788, [%rd6+804864];
	setp.gt.f32 	%p394, %f788, %f1;
	selp.f32 	%f789, %f1, %f788, %p394;
	st.global.f32 	[%rd7+804864], %f789;
	ld.global.f32 	%f790, [%rd6+806912];
	setp.gt.f32 	%p395, %f790, %f1;
	selp.f32 	%f791, %f1, %f790, %p395;
	st.global.f32 	[%rd7+806912], %f791;
	ld.global.f32 	%f792, [%rd6+808960];
	setp.gt.f32 	%p396, %f792, %f1;
	selp.f32 	%f793, %f1, %f792, %p396;
	st.global.f32 	[%rd7+808960], %f793;
	ld.global.f32 	%f794, [%rd6+811008];
	setp.gt.f32 	%p397, %f794, %f1;
	selp.f32 	%f795, %f1, %f794, %p397;
	st.global.f32 	[%rd7+811008], %f795;
	ld.global.f32 	%f796, [%rd6+813056];
	setp.gt.f32 	%p398, %f796, %f1;
	selp.f32 	%f797, %f1, %f796, %p398;
	st.global.f32 	[%rd7+813056], %f797;
	ld.global.f32 	%f798, [%rd6+815104];
	setp.gt.f32 	%p399, %f798, %f1;
	selp.f32 	%f799, %f1, %f798, %p399;
	st.global.f32 	[%rd7+815104], %f799;
	ld.global.f32 	%f800, [%rd6+817152];
	setp.gt.f32 	%p400, %f800, %f1;
	selp.f32 	%f801, %f1, %f800, %p400;
	st.global.f32 	[%rd7+817152], %f801;
	ld.global.f32 	%f802, [%rd6+819200];
	setp.gt.f32 	%p401, %f802, %f1;
	selp.f32 	%f803, %f1, %f802, %p401;
	st.global.f32 	[%rd7+819200], %f803;
	ld.global.f32 	%f804, [%rd6+821248];
	setp.gt.f32 	%p402, %f804, %f1;
	selp.f32 	%f805, %f1, %f804, %p402;
	st.global.f32 	[%rd7+821248], %f805;
	ld.global.f32 	%f806, [%rd6+823296];
	setp.gt.f32 	%p403, %f806, %f1;
	selp.f32 	%f807, %f1, %f806, %p403;
	st.global.f32 	[%rd7+823296], %f807;
	ld.global.f32 	%f808, [%rd6+825344];
	setp.gt.f32 	%p404, %f808, %f1;
	selp.f32 	%f809, %f1, %f808, %p404;
	st.global.f32 	[%rd7+825344], %f809;
	ld.global.f32 	%f810, [%rd6+827392];
	setp.gt.f32 	%p405, %f810, %f1;
	selp.f32 	%f811, %f1, %f810, %p405;
	st.global.f32 	[%rd7+827392], %f811;
	ld.global.f32 	%f812, [%rd6+829440];
	setp.gt.f32 	%p406, %f812, %f1;
	selp.f32 	%f813, %f1, %f812, %p406;
	st.global.f32 	[%rd7+829440], %f813;
	ld.global.f32 	%f814, [%rd6+831488];
	setp.gt.f32 	%p407, %f814, %f1;
	selp.f32 	%f815, %f1, %f814, %p407;
	st.global.f32 	[%rd7+831488], %f815;
	ld.global.f32 	%f816, [%rd6+833536];
	setp.gt.f32 	%p408, %f816, %f1;
	selp.f32 	%f817, %f1, %f816, %p408;
	st.global.f32 	[%rd7+833536], %f817;
	ld.global.f32 	%f818, [%rd6+835584];
	setp.gt.f32 	%p409, %f818, %f1;
	selp.f32 	%f819, %f1, %f818, %p409;
	st.global.f32 	[%rd7+835584], %f819;
	ld.global.f32 	%f820, [%rd6+837632];
	setp.gt.f32 	%p410, %f820, %f1;
	selp.f32 	%f821, %f1, %f820, %p410;
	st.global.f32 	[%rd7+837632], %f821;
	ld.global.f32 	%f822, [%rd6+839680];
	setp.gt.f32 	%p411, %f822, %f1;
	selp.f32 	%f823, %f1, %f822, %p411;
	st.global.f32 	[%rd7+839680], %f823;
	ld.global.f32 	%f824, [%rd6+841728];
	setp.gt.f32 	%p412, %f824, %f1;
	selp.f32 	%f825, %f1, %f824, %p412;
	st.global.f32 	[%rd7+841728], %f825;
	ld.global.f32 	%f826, [%rd6+843776];
	setp.gt.f32 	%p413, %f826, %f1;
	selp.f32 	%f827, %f1, %f826, %p413;
	st.global.f32 	[%rd7+843776], %f827;
	ld.global.f32 	%f828, [%rd6+845824];
	setp.gt.f32 	%p414, %f828, %f1;
	selp.f32 	%f829, %f1, %f828, %p414;
	st.global.f32 	[%rd7+845824], %f829;
	ld.global.f32 	%f830, [%rd6+847872];
	setp.gt.f32 	%p415, %f830, %f1;
	selp.f32 	%f831, %f1, %f830, %p415;
	st.global.f32 	[%rd7+847872], %f831;
	ld.global.f32 	%f832, [%rd6+849920];
	setp.gt.f32 	%p416, %f832, %f1;
	selp.f32 	%f833, %f1, %f832, %p416;
	st.global.f32 	[%rd7+849920], %f833;
	ld.global.f32 	%f834, [%rd6+851968];
	setp.gt.f32 	%p417, %f834, %f1;
	selp.f32 	%f835, %f1, %f834, %p417;
	st.global.f32 	[%rd7+851968], %f835;
	ld.global.f32 	%f836, [%rd6+854016];
	setp.gt.f32 	%p418, %f836, %f1;
	selp.f32 	%f837, %f1, %f836, %p418;
	st.global.f32 	[%rd7+854016], %f837;
	ld.global.f32 	%f838, [%rd6+856064];
	setp.gt.f32 	%p419, %f838, %f1;
	selp.f32 	%f839, %f1, %f838, %p419;
	st.global.f32 	[%rd7+856064], %f839;
	ld.global.f32 	%f840, [%rd6+858112];
	setp.gt.f32 	%p420, %f840, %f1;
	selp.f32 	%f841, %f1, %f840, %p420;
	st.global.f32 	[%rd7+858112], %f841;
	ld.global.f32 	%f842, [%rd6+860160];
	setp.gt.f32 	%p421, %f842, %f1;
	selp.f32 	%f843, %f1, %f842, %p421;
	st.global.f32 	[%rd7+860160], %f843;
	ld.global.f32 	%f844, [%rd6+862208];
	setp.gt.f32 	%p422, %f844, %f1;
	selp.f32 	%f845, %f1, %f844, %p422;
	st.global.f32 	[%rd7+862208], %f845;
	ld.global.f32 	%f846, [%rd6+864256];
	setp.gt.f32 	%p423, %f846, %f1;
	selp.f32 	%f847, %f1, %f846, %p423;
	st.global.f32 	[%rd7+864256], %f847;
	ld.global.f32 	%f848, [%rd6+866304];
	setp.gt.f32 	%p424, %f848, %f1;
	selp.f32 	%f849, %f1, %f848, %p424;
	st.global.f32 	[%rd7+866304], %f849;
	ld.global.f32 	%f850, [%rd6+868352];
	setp.gt.f32 	%p425, %f850, %f1;
	selp.f32 	%f851, %f1, %f850, %p425;
	st.global.f32 	[%rd7+868352], %f851;
	ld.global.f32 	%f852, [%rd6+870400];
	setp.gt.f32 	%p426, %f852, %f1;
	selp.f32 	%f853, %f1, %f852, %p426;
	st.global.f32 	[%rd7+870400], %f853;
	ld.global.f32 	%f854, [%rd6+872448];
	setp.gt.f32 	%p427, %f854, %f1;
	selp.f32 	%f855, %f1, %f854, %p427;
	st.global.f32 	[%rd7+872448], %f855;
	ld.global.f32 	%f856, [%rd6+874496];
	setp.gt.f32 	%p428, %f856, %f1;
	selp.f32 	%f857, %f1, %f856, %p428;
	st.global.f32 	[%rd7+874496], %f857;
	ld.global.f32 	%f858, [%rd6+876544];
	setp.gt.f32 	%p429, %f858, %f1;
	selp.f32 	%f859, %f1, %f858, %p429;
	st.global.f32 	[%rd7+876544], %f859;
	ld.global.f32 	%f860, [%rd6+878592];
	setp.gt.f32 	%p430, %f860, %f1;
	selp.f32 	%f861, %f1, %f860, %p430;
	st.global.f32 	[%rd7+878592], %f861;
	ld.global.f32 	%f862, [%rd6+880640];
	setp.gt.f32 	%p431, %f862, %f1;
	selp.f32 	%f863, %f1, %f862, %p431;
	st.global.f32 	[%rd7+880640], %f863;
	ld.global.f32 	%f864, [%rd6+882688];
	setp.gt.f32 	%p432, %f864, %f1;
	selp.f32 	%f865, %f1, %f864, %p432;
	st.global.f32 	[%rd7+882688], %f865;
	ld.global.f32 	%f866, [%rd6+884736];
	setp.gt.f32 	%p433, %f866, %f1;
	selp.f32 	%f867, %f1, %f866, %p433;
	st.global.f32 	[%rd7+884736], %f867;
	ld.global.f32 	%f868, [%rd6+886784];
	setp.gt.f32 	%p434, %f868, %f1;
	selp.f32 	%f869, %f1, %f868, %p434;
	st.global.f32 	[%rd7+886784], %f869;
	ld.global.f32 	%f870, [%rd6+888832];
	setp.gt.f32 	%p435, %f870, %f1;
	selp.f32 	%f871, %f1, %f870, %p435;
	st.global.f32 	[%rd7+888832], %f871;
	ld.global.f32 	%f872, [%rd6+890880];
	setp.gt.f32 	%p436, %f872, %f1;
	selp.f32 	%f873, %f1, %f872, %p436;
	st.global.f32 	[%rd7+890880], %f873;
	ld.global.f32 	%f874, [%rd6+892928];
	setp.gt.f32 	%p437, %f874, %f1;
	selp.f32 	%f875, %f1, %f874, %p437;
	st.global.f32 	[%rd7+892928], %f875;
	ld.global.f32 	%f876, [%rd6+894976];
	setp.gt.f32 	%p438, %f876, %f1;
	selp.f32 	%f877, %f1, %f876, %p438;
	st.global.f32 	[%rd7+894976], %f877;
	ld.global.f32 	%f878, [%rd6+897024];
	setp.gt.f32 	%p439, %f878, %f1;
	selp.f32 	%f879, %f1, %f878, %p439;
	st.global.f32 	[%rd7+897024], %f879;
	ld.global.f32 	%f880, [%rd6+899072];
	setp.gt.f32 	%p440, %f880, %f1;
	selp.f32 	%f881, %f1, %f880, %p440;
	st.global.f32 	[%rd7+899072], %f881;
	ld.global.f32 	%f882, [%rd6+901120];
	setp.gt.f32 	%p441, %f882, %f1;
	selp.f32 	%f883, %f1, %f882, %p441;
	st.global.f32 	[%rd7+901120], %f883;
	ld.global.f32 	%f884, [%rd6+903168];
	setp.gt.f32 	%p442, %f884, %f1;
	selp.f32 	%f885, %f1, %f884, %p442;
	st.global.f32 	[%rd7+903168], %f885;
	ld.global.f32 	%f886, [%rd6+905216];
	setp.gt.f32 	%p443, %f886, %f1;
	selp.f32 	%f887, %f1, %f886, %p443;
	st.global.f32 	[%rd7+905216], %f887;
	ld.global.f32 	%f888, [%rd6+907264];
	setp.gt.f32 	%p444, %f888, %f1;
	selp.f32 	%f889, %f1, %f888, %p444;
	st.global.f32 	[%rd7+907264], %f889;
	ld.global.f32 	%f890, [%rd6+909312];
	setp.gt.f32 	%p445, %f890, %f1;
	selp.f32 	%f891, %f1, %f890, %p445;
	st.global.f32 	[%rd7+909312], %f891;
	ld.global.f32 	%f892, [%rd6+911360];
	setp.gt.f32 	%p446, %f892, %f1;
	selp.f32 	%f893, %f1, %f892, %p446;
	st.global.f32 	[%rd7+911360], %f893;
	ld.global.f32 	%f894, [%rd6+913408];
	setp.gt.f32 	%p447, %f894, %f1;
	selp.f32 	%f895, %f1, %f894, %p447;
	st.global.f32 	[%rd7+913408], %f895;
	ld.global.f32 	%f896, [%rd6+915456];
	setp.gt.f32 	%p448, %f896, %f1;
	selp.f32 	%f897, %f1, %f896, %p448;
	st.global.f32 	[%rd7+915456], %f897;
	ld.global.f32 	%f898, [%rd6+917504];
	setp.gt.f32 	%p449, %f898, %f1;
	selp.f32 	%f899, %f1, %f898, %p449;
	st.global.f32 	[%rd7+917504], %f899;
	ld.global.f32 	%f900, [%rd6+919552];
	setp.gt.f32 	%p450, %f900, %f1;
	selp.f32 	%f901, %f1, %f900, %p450;
	st.global.f32 	[%rd7+919552], %f901;
	ld.global.f32 	%f902, [%rd6+921600];
	setp.gt.f32 	%p451, %f902, %f1;
	selp.f32 	%f903, %f1, %f902, %p451;
	st.global.f32 	[%rd7+921600], %f903;
	ld.global.f32 	%f904, [%rd6+923648];
	setp.gt.f32 	%p452, %f904, %f1;
	selp.f32 	%f905, %f1, %f904, %p452;
	st.global.f32 	[%rd7+923648], %f905;
	ld.global.f32 	%f906, [%rd6+925696];
	setp.gt.f32 	%p453, %f906, %f1;
	selp.f32 	%f907, %f1, %f906, %p453;
	st.global.f32 	[%rd7+925696], %f907;
	ld.global.f32 	%f908, [%rd6+927744];
	setp.gt.f32 	%p454, %f908, %f1;
	selp.f32 	%f909, %f1, %f908, %p454;
	st.global.f32 	[%rd7+927744], %f909;
	ld.global.f32 	%f910, [%rd6+929792];
	setp.gt.f32 	%p455, %f910, %f1;
	selp.f32 	%f911, %f1, %f910, %p455;
	st.global.f32 	[%rd7+929792], %f911;
	ld.global.f32 	%f912, [%rd6+931840];
	setp.gt.f32 	%p456, %f912, %f1;
	selp.f32 	%f913, %f1, %f912, %p456;
	st.global.f32 	[%rd7+931840], %f913;
	ld.global.f32 	%f914, [%rd6+933888];
	setp.gt.f32 	%p457, %f914, %f1;
	selp.f32 	%f915, %f1, %f914, %p457;
	st.global.f32 	[%rd7+933888], %f915;
	ld.global.f32 	%f916, [%rd6+935936];
	setp.gt.f32 	%p458, %f916, %f1;
	selp.f32 	%f917, %f1, %f916, %p458;
	st.global.f32 	[%rd7+935936], %f917;
	ld.global.f32 	%f918, [%rd6+937984];
	setp.gt.f32 	%p459, %f918, %f1;
	selp.f32 	%f919, %f1, %f918, %p459;
	st.global.f32 	[%rd7+937984], %f919;
	ld.global.f32 	%f920, [%rd6+940032];
	setp.gt.f32 	%p460, %f920, %f1;
	selp.f32 	%f921, %f1, %f920, %p460;
	st.global.f32 	[%rd7+940032], %f921;
	ld.global.f32 	%f922, [%rd6+942080];
	setp.gt.f32 	%p461, %f922, %f1;
	selp.f32 	%f923, %f1, %f922, %p461;
	st.global.f32 	[%rd7+942080], %f923;
	ld.global.f32 	%f924, [%rd6+944128];
	setp.gt.f32 	%p462, %f924, %f1;
	selp.f32 	%f925, %f1, %f924, %p462;
	st.global.f32 	[%rd7+944128], %f925;
	ld.global.f32 	%f926, [%rd6+946176];
	setp.gt.f32 	%p463, %f926, %f1;
	selp.f32 	%f927, %f1, %f926, %p463;
	st.global.f32 	[%rd7+946176], %f927;
	ld.global.f32 	%f928, [%rd6+948224];
	setp.gt.f32 	%p464, %f928, %f1;
	selp.f32 	%f929, %f1, %f928, %p464;
	st.global.f32 	[%rd7+948224], %f929;
	ld.global.f32 	%f930, [%rd6+950272];
	setp.gt.f32 	%p465, %f930, %f1;
	selp.f32 	%f931, %f1, %f930, %p465;
	st.global.f32 	[%rd7+950272], %f931;
	ld.global.f32 	%f932, [%rd6+952320];
	setp.gt.f32 	%p466, %f932, %f1;
	selp.f32 	%f933, %f1, %f932, %p466;
	st.global.f32 	[%rd7+952320], %f933;
	ld.global.f32 	%f934, [%rd6+954368];
	setp.gt.f32 	%p467, %f934, %f1;
	selp.f32 	%f935, %f1, %f934, %p467;
	st.global.f32 	[%rd7+954368], %f935;
	ld.global.f32 	%f936, [%rd6+956416];
	setp.gt.f32 	%p468, %f936, %f1;
	selp.f32 	%f937, %f1, %f936, %p468;
	st.global.f32 	[%rd7+956416], %f937;
	ld.global.f32 	%f938, [%rd6+958464];
	setp.gt.f32 	%p469, %f938, %f1;
	selp.f32 	%f939, %f1, %f938, %p469;
	st.global.f32 	[%rd7+958464], %f939;
	ld.global.f32 	%f940, [%rd6+960512];
	setp.gt.f32 	%p470, %f940, %f1;
	selp.f32 	%f941, %f1, %f940, %p470;
	st.global.f32 	[%rd7+960512], %f941;
	ld.global.f32 	%f942, [%rd6+962560];
	setp.gt.f32 	%p471, %f942, %f1;
	selp.f32 	%f943, %f1, %f942, %p471;
	st.global.f32 	[%rd7+962560], %f943;
	ld.global.f32 	%f944, [%rd6+964608];
	setp.gt.f32 	%p472, %f944, %f1;
	selp.f32 	%f945, %f1, %f944, %p472;
	st.global.f32 	[%rd7+964608], %f945;
	ld.global.f32 	%f946, [%rd6+966656];
	setp.gt.f32 	%p473, %f946, %f1;
	selp.f32 	%f947, %f1, %f946, %p473;
	st.global.f32 	[%rd7+966656], %f947;
	ld.global.f32 	%f948, [%rd6+968704];
	setp.gt.f32 	%p474, %f948, %f1;
	selp.f32 	%f949, %f1, %f948, %p474;
	st.global.f32 	[%rd7+968704], %f949;
	ld.global.f32 	%f950, [%rd6+970752];
	setp.gt.f32 	%p475, %f950, %f1;
	selp.f32 	%f951, %f1, %f950, %p475;
	st.global.f32 	[%rd7+970752], %f951;
	ld.global.f32 	%f952, [%rd6+972800];
	setp.gt.f32 	%p476, %f952, %f1;
	selp.f32 	%f953, %f1, %f952, %p476;
	st.global.f32 	[%rd7+972800], %f953;
	ld.global.f32 	%f954, [%rd6+974848];
	setp.gt.f32 	%p477, %f954, %f1;
	selp.f32 	%f955, %f1, %f954, %p477;
	st.global.f32 	[%rd7+974848], %f955;
	ld.global.f32 	%f956, [%rd6+976896];
	setp.gt.f32 	%p478, %f956, %f1;
	selp.f32 	%f957, %f1, %f956, %p478;
	st.global.f32 	[%rd7+976896], %f957;
	ld.global.f32 	%f958, [%rd6+978944];
	setp.gt.f32 	%p479, %f958, %f1;
	selp.f32 	%f959, %f1, %f958, %p479;
	st.global.f32 	[%rd7+978944], %f959;
	ld.global.f32 	%f960, [%rd6+980992];
	setp.gt.f32 	%p480, %f960, %f1;
	selp.f32 	%f961, %f1, %f960, %p480;
	st.global.f32 	[%rd7+980992], %f961;
	ld.global.f32 	%f962, [%rd6+983040];
	setp.gt.f32 	%p481, %f962, %f1;
	selp.f32 	%f963, %f1, %f962, %p481;
	st.global.f32 	[%rd7+983040], %f963;
	ld.global.f32 	%f964, [%rd6+985088];
	setp.gt.f32 	%p482, %f964, %f1;
	selp.f32 	%f965, %f1, %f964, %p482;
	st.global.f32 	[%rd7+985088], %f965;
	ld.global.f32 	%f966, [%rd6+987136];
	setp.gt.f32 	%p483, %f966, %f1;
	selp.f32 	%f967, %f1, %f966, %p483;
	st.global.f32 	[%rd7+987136], %f967;
	ld.global.f32 	%f968, [%rd6+989184];
	setp.gt.f32 	%p484, %f968, %f1;
	selp.f32 	%f969, %f1, %f968, %p484;
	st.global.f32 	[%rd7+989184], %f969;
	ld.global.f32 	%f970, [%rd6+991232];
	setp.gt.f32 	%p485, %f970, %f1;
	selp.f32 	%f971, %f1, %f970, %p485;
	st.global.f32 	[%rd7+991232], %f971;
	ld.global.f32 	%f972, [%rd6+993280];
	setp.gt.f32 	%p486, %f972, %f1;
	selp.f32 	%f973, %f1, %f972, %p486;
	st.global.f32 	[%rd7+993280], %f973;
	ld.global.f32 	%f974, [%rd6+995328];
	setp.gt.f32 	%p487, %f974, %f1;
	selp.f32 	%f975, %f1, %f974, %p487;
	st.global.f32 	[%rd7+995328], %f975;
	ld.global.f32 	%f976, [%rd6+997376];
	setp.gt.f32 	%p488, %f976, %f1;
	selp.f32 	%f977, %f1, %f976, %p488;
	st.global.f32 	[%rd7+997376], %f977;
	ld.global.f32 	%f978, [%rd6+999424];
	setp.gt.f32 	%p489, %f978, %f1;
	selp.f32 	%f979, %f1, %f978, %p489;
	st.global.f32 	[%rd7+999424], %f979;
	ld.global.f32 	%f980, [%rd6+1001472];
	setp.gt.f32 	%p490, %f980, %f1;
	selp.f32 	%f981, %f1, %f980, %p490;
	st.global.f32 	[%rd7+1001472], %f981;
	ld.global.f32 	%f982, [%rd6+1003520];
	setp.gt.f32 	%p491, %f982, %f1;
	selp.f32 	%f983, %f1, %f982, %p491;
	st.global.f32 	[%rd7+1003520], %f983;
	ld.global.f32 	%f984, [%rd6+1005568];
	setp.gt.f32 	%p492, %f984, %f1;
	selp.f32 	%f985, %f1, %f984, %p492;
	st.global.f32 	[%rd7+1005568], %f985;
	ld.global.f32 	%f986, [%rd6+1007616];
	setp.gt.f32 	%p493, %f986, %f1;
	selp.f32 	%f987, %f1, %f986, %p493;
	st.global.f32 	[%rd7+1007616], %f987;
	ld.global.f32 	%f988, [%rd6+1009664];
	setp.gt.f32 	%p494, %f988, %f1;
	selp.f32 	%f989, %f1, %f988, %p494;
	st.global.f32 	[%rd7+1009664], %f989;
	ld.global.f32 	%f990, [%rd6+1011712];
	setp.gt.f32 	%p495, %f990, %f1;
	selp.f32 	%f991, %f1, %f990, %p495;
	st.global.f32 	[%rd7+1011712], %f991;
	ld.global.f32 	%f992, [%rd6+1013760];
	setp.gt.f32 	%p496, %f992, %f1;
	selp.f32 	%f993, %f1, %f992, %p496;
	st.global.f32 	[%rd7+1013760], %f993;
	ld.global.f32 	%f994, [%rd6+1015808];
	setp.gt.f32 	%p497, %f994, %f1;
	selp.f32 	%f995, %f1, %f994, %p497;
	st.global.f32 	[%rd7+1015808], %f995;
	ld.global.f32 	%f996, [%rd6+1017856];
	setp.gt.f32 	%p498, %f996, %f1;
	selp.f32 	%f997, %f1, %f996, %p498;
	st.global.f32 	[%rd7+1017856], %f997;
	ld.global.f32 	%f998, [%rd6+1019904];
	setp.gt.f32 	%p499, %f998, %f1;
	selp.f32 	%f999, %f1, %f998, %p499;
	st.global.f32 	[%rd7+1019904], %f999;
	ld.global.f32 	%f1000, [%rd6+1021952];
	setp.gt.f32 	%p500, %f1000, %f1;
	selp.f32 	%f1001, %f1, %f1000, %p500;
	st.global.f32 	[%rd7+1021952], %f1001;
	ld.global.f32 	%f1002, [%rd6+1024000];
	setp.gt.f32 	%p501, %f1002, %f1;
	selp.f32 	%f1003, %f1, %f1002, %p501;
	st.global.f32 	[%rd7+1024000], %f1003;
	ld.global.f32 	%f1004, [%rd6+1026048];
	setp.gt.f32 	%p502, %f1004, %f1;
	selp.f32 	%f1005, %f1, %f1004, %p502;
	st.global.f32 	[%rd7+1026048], %f1005;
	ld.global.f32 	%f1006, [%rd6+1028096];
	setp.gt.f32 	%p503, %f1006, %f1;
	selp.f32 	%f1007, %f1, %f1006, %p503;
	st.global.f32 	[%rd7+1028096], %f1007;
	ld.global.f32 	%f1008, [%rd6+1030144];
	setp.gt.f32 	%p504, %f1008, %f1;
	selp.f32 	%f1009, %f1, %f1008, %p504;
	st.global.f32 	[%rd7+1030144], %f1009;
	ld.global.f32 	%f1010, [%rd6+1032192];
	setp.gt.f32 	%p505, %f1010, %f1;
	selp.f32 	%f1011, %f1, %f1010, %p505;
	st.global.f32 	[%rd7+1032192], %f1011;
	ld.global.f32 	%f1012, [%rd6+1034240];
	setp.gt.f32 	%p506, %f1012, %f1;
	selp.f32 	%f1013, %f1, %f1012, %p506;
	st.global.f32 	[%rd7+1034240], %f1013;
	ld.global.f32 	%f1014, [%rd6+1036288];
	setp.gt.f32 	%p507, %f1014, %f1;
	selp.f32 	%f1015, %f1, %f1014, %p507;
	st.global.f32 	[%rd7+1036288], %f1015;
	ld.global.f32 	%f1016, [%rd6+1038336];
	setp.gt.f32 	%p508, %f1016, %f1;
	selp.f32 	%f1017, %f1, %f1016, %p508;
	st.global.f32 	[%rd7+1038336], %f1017;
	ld.global.f32 	%f1018, [%rd6+1040384];
	setp.gt.f32 	%p509, %f1018, %f1;
	selp.f32 	%f1019, %f1, %f1018, %p509;
	st.global.f32 	[%rd7+1040384], %f1019;
	ld.global.f32 	%f1020, [%rd6+1042432];
	setp.gt.f32 	%p510, %f1020, %f1;
	selp.f32 	%f1021, %f1, %f1020, %p510;
	st.global.f32 	[%rd7+1042432], %f1021;
	ld.global.f32 	%f1022, [%rd6+1044480];
	setp.gt.f32 	%p511, %f1022, %f1;
	selp.f32 	%f1023, %f1, %f1022, %p511;
	st.global.f32 	[%rd7+1044480], %f1023;
	ld.global.f32 	%f1024, [%rd6+1046528];
	setp.gt.f32 	%p512, %f1024, %f1;
	selp.f32 	%f1025, %f1, %f1024, %p512;
	st.global.f32 	[%rd7+1046528], %f1025;
	ret;

}
	// .globl	_Z9process_2PfS_S_
.visible .entry _Z9process_2PfS_S_(
	.param .u64 .ptr .align 1 _Z9process_2PfS_S__param_0,
	.param .u64 .ptr .align 1 _Z9process_2PfS_S__param_1,
	.param .u64 .ptr .align 1 _Z9process_2PfS_S__param_2
)
{
	.reg .b32 	%r<2>;
	.reg .b32 	%f<3585>;
	.reg .b64 	%rd<13>;

	ld.param.u64 	%rd1, [_Z9process_2PfS_S__param_0];
	ld.param.u64 	%rd2, [_Z9process_2PfS_S__param_1];
	ld.param.u64 	%rd3, [_Z9process_2PfS_S__param_2];
	mov.u32 	%r1, %tid.x;
	cvta.to.global.u64 	%rd4, %rd3;
	cvta.to.global.u64 	%rd5, %rd2;
	cvta.to.global.u64 	%rd6, %rd1;
	mul.wide.u32 	%rd7, %r1, 4;
	add.s64 	%rd8, %rd6, %rd7;
	ld.global.f32 	%f1, [%rd8];
	add.s64 	%rd9, %rd5, %rd7;
	ld.global.f32 	%f2, [%rd9];
	add.f32 	%f3, %f1, %f2;
	sub.s64 	%rd10, %rd6, %rd7;
	ld.global.f32 	%f4, [%rd10+2044];
	sub.s64 	%rd11, %rd5, %rd7;
	ld.global.f32 	%f5, [%rd11+2044];
	sub.f32 	%f6, %f4, %f5;
	mul.f32 	%f7, %f3, %f6;
	add.s64 	%rd12, %rd4, %rd7;
	st.global.f32 	[%rd12], %f7;
	ld.global.f32 	%f8, [%rd8+2048];
	ld.global.f32 	%f9, [%rd9+2048];
	add.f32 	%f10, %f8, %f9;
	ld.global.f32 	%f11, [%rd10+4092];
	ld.global.f32 	%f12, [%rd11+4092];
	sub.f32 	%f13, %f11, %f12;
	mul.f32 	%f14, %f10, %f13;
	st.global.f32 	[%rd12+2048], %f14;
	ld.global.f32 	%f15, [%rd8+4096];
	ld.global.f32 	%f16, [%rd9+4096];
	add.f32 	%f17, %f15, %f16;
	ld.global.f32 	%f18, [%rd10+6140];
	ld.global.f32 	%f19, [%rd11+6140];
	sub.f32 	%f20, %f18, %f19;
	mul.f32 	%f21, %f17, %f20;
	st.global.f32 	[%rd12+4096], %f21;
	ld.global.f32 	%f22, [%rd8+6144];
	ld.global.f32 	%f23, [%rd9+6144];
	add.f32 	%f24, %f22, %f23;
	ld.global.f32 	%f25, [%rd10+8188];
	ld.global.f32 	%f26, [%rd11+8188];
	sub.f32 	%f27, %f25, %f26;
	mul.f32 	%f28, %f24, %f27;
	st.global.f32 	[%rd12+6144], %f28;
	ld.global.f32 	%f29, [%rd8+8192];
	ld.global.f32 	%f30, [%rd9+8192];
	add.f32 	%f31, %f29, %f30;
	ld.global.f32 	%f32, [%rd10+10236];
	ld.global.f32 	%f33, [%rd11+10236];
	sub.f32 	%f34, %f32, %f33;
	mul.f32 	%f35, %f31, %f34;
	st.global.f32 	[%rd12+8192], %f35;
	ld.global.f32 	%f36, [%rd8+10240];
	ld.global.f32 	%f37, [%rd9+10240];
	add.f32 	%f38, %f36, %f37;
	ld.global.f32 	%f39, [%rd10+12284];
	ld.global.f32 	%f40, [%rd11+12284];
	sub.f32 	%f41, %f39, %f40;
	mul.f32 	%f42, %f38, %f41;
	st.global.f32 	[%rd12+10240], %f42;
	ld.global.f32 	%f43, [%rd8+12288];
	ld.global.f32 	%f44, [%rd9+12288];
	add.f32 	%f45, %f43, %f44;
	ld.global.f32 	%f46, [%rd10+14332];
	ld.global.f32 	%f47, [%rd11+14332];
	sub.f32 	%f48, %f46, %f47;
	mul.f32 	%f49, %f45, %f48;
	st.global.f32 	[%rd12+12288], %f49;
	ld.global.f32 	%f50, [%rd8+14336];
	ld.global.f32 	%f51, [%rd9+14336];
	add.f32 	%f52, %f50, %f51;
	ld.global.f32 	%f53, [%rd10+16380];
	ld.global.f32 	%f54, [%rd11+16380];
	sub.f32 	%f55, %f53, %f54;
	mul.f32 	%f56, %f52, %f55;
	st.global.f32 	[%rd12+14336], %f56;
	ld.global.f32 	%f57, [%rd8+16384];
	ld.global.f32 	%f58, [%rd9+16384];
	add.f32 	%f59, %f57, %f58;
	ld.global.f32 	%f60, [%rd10+18428];
	ld.global.f32 	%f61, [%rd11+18428];
	sub.f32 	%f62, %f60, %f61;
	mul.f32 	%f63, %f59, %f62;
	st.global.f32 	[%rd12+16384], %f63;
	ld.global.f32 	%f64, [%rd8+18432];
	ld.global.f32 	%f65, [%rd9+18432];
	add.f32 	%f66, %f64, %f65;
	ld.global.f32 	%f67, [%rd10+20476];
	ld.global.f32 	%f68, [%rd11+20476];
	sub.f32 	%f69, %f67, %f68;
	mul.f32 	%f70, %f66, %f69;
	st.global.f32 	[%rd12+18432], %f70;
	ld.global.f32 	%f71, [%rd8+20480];
	ld.global.f32 	%f72, [%rd9+20480];
	add.f32 	%f73, %f71, %f72;
	ld.global.f32 	%f74, [%rd10+22524];
	ld.global.f32 	%f75, [%rd11+22524];
	sub.f32 	%f76, %f74, %f75;
	mul.f32 	%f77, %f73, %f76;
	st.global.f32 	[%rd12+20480], %f77;
	ld.global.f32 	%f78, [%rd8+22528];
	ld.global.f32 	%f79, [%rd9+22528];
	add.f32 	%f80, %f78, %f79;
	ld.global.f32 	%f81, [%rd10+24572];
	ld.global.f32 	%f82, [%rd11+24572];
	sub.f32 	%f83, %f81, %f82;
	mul.f32 	%f84, %f80, %f83;
	st.global.f32 	[%rd12+22528], %f84;
	ld.global.f32 	%f85, [%rd8+24576];
	ld.global.f32 	%f86, [%rd9+24576];
	add.f32 	%f87, %f85, %f86;
	ld.global.f32 	%f88, [%rd10+26620];
	ld.global.f32 	%f89, [%rd11+26620];
	sub.f32 	%f90, %f88, %f89;
	mul.f32 	%f91, %f87, %f90;
	st.global.f32 	[%rd12+24576], %f91;
	ld.global.f32 	%f92, [%rd8+26624];
	ld.global.f32 	%f93, [%rd9+26624];
	add.f32 	%f94, %f92, %f93;
	ld.global.f32 	%f95, [%rd10+28668];
	ld.global.f32 	%f96, [%rd11+28668];
	sub.f32 	%f97, %f95, %f96;
	mul.f32 	%f98, %f94, %f97;
	st.global.f32 	[%rd12+26624], %f98;
	ld.global.f32 	%f99, [%rd8+28672];
	ld.global.f32 	%f100, [%rd9+28672];
	add.f32 	%f101, %f99, %f100;
	ld.global.f32 	%f102, [%rd10+30716];
	ld.global.f32 	%f103, [%rd11+30716];
	sub.f32 	%f104, %f102, %f103;
	mul.f32 	%f105, %f101, %f104;
	st.global.f32 	[%rd12+28672], %f105;
	ld.global.f32 	%f106, [%rd8+30720];
	ld.global.f32 	%f107, [%rd9+30720];
	add.f32 	%f108, %f106, %f107;
	ld.global.f32 	%f109, [%rd10+32764];
	ld.global.f32 	%f110, [%rd11+32764];
	sub.f32 	%f111, %f109, %f110;
	mul.f32 	%f112, %f108, %f111;
	st.global.f32 	[%rd12+30720], %f112;
	ld.global.f32 	%f113, [%rd8+32768];
	ld.global.f32 	%f114, [%rd9+32768];
	add.f32 	%f115, %f113, %f114;
	ld.global.f32 	%f116, [%rd10+34812];
	ld.global.f32 	%f117, [%rd11+34812];
	sub.f32 	%f118, %f116, %f117;
	mul.f32 	%f119, %f115, %f118;
	st.global.f32 	[%rd12+32768], %f119;
	ld.global.f32 	%f120, [%rd8+34816];
	ld.global.f32 	%f121, [%rd9+34816];
	add.f32 	%f122, %f120, %f121;
	ld.global.f32 	%f123, [%rd10+36860];
	ld.global.f32 	%f124, [%rd11+36860];
	sub.f32 	%f125, %f123, %f124;
	mul.f32 	%f126, %f122, %f125;
	st.global.f32 	[%rd12+34816], %f126;
	ld.global.f32 	%f127, [%rd8+36864];
	ld.global.f32 	%f128, [%rd9+36864];
	add.f32 	%f129, %f127, %f128;
	ld.global.f32 	%f130, [%rd10+38908];
	ld.global.f32 	%f131, [%rd11+38908];
	sub.f32 	%f132, %f130, %f131;
	mul.f32 	%f133, %f129, %f132;
	st.global.f32 	[%rd12+36864], %f133;
	ld.global.f32 	%f134, [%rd8+38912];
	ld.global.f32 	%f135, [%rd9+38912];
	add.f32 	%f136, %f134, %f135;
	ld.global.f32 	%f137, [%rd10+40956];
	ld.global.f32 	%f138, [%rd11+40956];
	sub.f32 	%f139, %f137, %f138;
	mul.f32 	%f140, %f136, %f139;
	st.global.f32 	[%rd12+38912], %f140;
	ld.global.f32 	%f141, [%rd8+40960];
	ld.global.f32 	%f142, [%rd9+40960];
	add.f32 	%f143, %f141, %f142;
	ld.global.f32 	%f144, [%rd10+43004];
	ld.global.f32 	%f145, [%rd11+43004];
	sub.f32 	%f146, %f144, %f145;
	mul.f32 	%f147, %f143, %f146;
	st.global.f32 	[%rd12+40960], %f147;
	ld.global.f32 	%f148, [%rd8+43008];
	ld.global.f32 	%f149, [%rd9+43008];
	add.f32 	%f150, %f148, %f149;
	ld.global.f32 	%f151, [%rd10+45052];
	ld.global.f32 	%f152, [%rd11+45052];
	sub.f32 	%f153, %f151, %f152;
	mul.f32 	%f154, %f150, %f153;
	st.global.f32 	[%rd12+43008], %f154;
	ld.global.f32 	%f155, [%rd8+45056];
	ld.global.f32 	%f156, [%rd9+45056];
	add.f32 	%f157, %f155, %f156;
	ld.global.f32 	%f158, [%rd10+47100];
	ld.global.f32 	%f159, [%rd11+47100];
	sub.f32 	%f160, %f158, %f159;
	mul.f32 	%f161, %f157, %f160;
	st.global.f32 	[%rd12+45056], %f161;
	ld.global.f32 	%f162, [%rd8+47104];
	ld.global.f32 	%f163, [%rd9+47104];
	add.f32 	%f164, %f162, %f163;
	ld.global.f32 	%f165, [%rd10+49148];
	ld.global.f32 	%f166, [%rd11+49148];
	sub.f32 	%f167, %f165, %f166;
	mul.f32 	%f168, %f164, %f167;
	st.global.f32 	[%rd12+47104], %f168;
	ld.global.f32 	%f169, [%rd8+49152];
	ld.global.f32 	%f170, [%rd9+49152];
	add.f32 	%f171, %f169, %f170;
	ld.global.f32 	%f172, [%rd10+51196];
	ld.global.f32 	%f173, [%rd11+51196];
	sub.f32 	%f174, %f172, %f173;
	mul.f32 	%f175, %f171, %f174;
	st.global.f32 	[%rd12+49152], %f175;
	ld.global.f32 	%f176, [%rd8+51200];
	ld.global.f32 	%f177, [%rd9+51200];
	add.f32 	%f178, %f176, %f177;
	ld.global.f32 	%f179, [%rd10+53244];
	ld.global.f32 	%f180, [%rd11+53244];
	sub.f32 	%f181, %f179, %f180;
	mul.f32 	%f182, %f178, %f181;
	st.global.f32 	[%rd12+51200], %f182;
	ld.global.f32 	%f183, [%rd8+53248];
	ld.global.f32 	%f184, [%rd9+53248];
	add.f32 	%f185, %f183, %f184;
	ld.global.f32 	%f186, [%rd10+55292];
	ld.global.f32 	%f187, [%rd11+55292];
	sub.f32 	%f188, %f186, %f187;
	mul.f32 	%f189, %f185, %f188;
	st.global.f32 	[%rd12+53248], %f189;
	ld.global.f32 	%f190, [%rd8+55296];
	ld.global.f32 	%f191, [%rd9+55296];
	add.f32 	%f192, %f190, %f191;
	ld.global.f32 	%f193, [%rd10+57340];
	ld.global.f32 	%f194, [%rd11+57340];
	sub.f32 	%f195, %f193, %f194;
	mul.f32 	%f196, %f192, %f195;
	st.global.f32 	[%rd12+55296], %f196;
	ld.global.f32 	%f197, [%rd8+57344];
	ld.global.f32 	%f198, [%rd9+57344];
	add.f32 	%f199, %f197, %f198;
	ld.global.f32 	%f200, [%rd10+59388];
	ld.global.f32 	%f201, [%rd11+59388];
	sub.f32 	%f202, %f200, %f201;
	mul.f32 	%f203, %f199, %f202;
	st.global.f32 	[%rd12+57344], %f203;
	ld.global.f32 	%f204, [%rd8+59392];
	ld.global.f32 	%f205, [%rd9+59392];
	add.f32 	%f206, %f204, %f205;
	ld.global.f32 	%f207, [%rd10+61436];
	ld.global.f32 	%f208, [%rd11+61436];
	sub.f32 	%f209, %f207, %f208;
	mul.f32 	%f210, %f206, %f209;
	st.global.f32 	[%rd12+59392], %f210;
	ld.global.f32 	%f211, [%rd8+61440];
	ld.global.f32 	%f212, [%rd9+61440];
	add.f32 	%f213, %f211, %f212;
	ld.global.f32 	%f214, [%rd10+63484];
	ld.global.f32 	%f215, [%rd11+63484];
	sub.f32 	%f216, %f214, %f215;
	mul.f32 	%f217, %f213, %f216;
	st.global.f32 	[%rd12+61440], %f217;
	ld.global.f32 	%f218, [%rd8+63488];
	ld.global.f32 	%f219, [%rd9+63488];
	add.f32 	%f220, %f218, %f219;
	ld.global.f32 	%f221, [%rd10+65532];
	ld.global.f32 	%f222, [%rd11+65532];
	sub.f32 	%f223, %f221, %f222;
	mul.f32 	%f224, %f220, %f223;
	st.global.f32 	[%rd12+63488], %f224;
	ld.global.f32 	%f225, [%rd8+65536];
	ld.global.f32 	%f226, [%rd9+65536];
	add.f32 	%f227, %f225, %f226;
	ld.global.f32 	%f228, [%rd10+67580];
	ld.global.f32 	%f229, [%rd11+67580];
	sub.f32 	%f230, %f228, %f229;
	mul.f32 	%f231, %f227, %f230;
	st.global.f32 	[%rd12+65536], %f231;
	ld.global.f32 	%f232, [%rd8+67584];
	ld.global.f32 	%f233, [%rd9+67584];
	add.f32 	%f234, %f232, %f233;
	ld.global.f32 	%f235, [%rd10+69628];
	ld.global.f32 	%f236, [%rd11+69628];
	sub.f32 	%f237, %f235, %f236;
	mul.f32 	%f238, %f234, %f237;
	st.global.f32 	[%rd12+67584], %f238;
	ld.global.f32 	%f239, [%rd8+69632];
	ld.global.f32 	%f240, [%rd9+69632];
	add.f32 	%f241, %f239, %f240;
	ld.global.f32 	%f242, [%rd10+71676];
	ld.global.f32 	%f243, [%rd11+71676];
	sub.f32 	%f244, %f242, %f243;
	mul.f32 	%f245, %f241, %f244;
	st.global.f32 	[%rd12+69632], %f245;
	ld.global.f32 	%f246, [%rd8+71680];
	ld.global.f32 	%f247, [%rd9+71680];
	add.f32 	%f248, %f246, %f247;
	ld.global.f32 	%f249, [%rd10+73724];
	ld.global.f32 	%f250, [%rd11+73724];
	sub.f32 	%f251, %f249, %f250;
	mul.f32 	%f252, %f248, %f251;
	st.global.f32 	[%rd12+71680], %f252;
	ld.global.f32 	%f253, [%rd8+73728];
	ld.global.f32 	%f254, [%rd9+73728];
	add.f32 	%f255, %f253, %f254;
	ld.global.f32 	%f256, [%rd10+75772];
	ld.global.f32 	%f257, [%rd11+75772];
	sub.f32 	%f258, %f256, %f257;
	mul.f32 	%f259, %f255, %f258;
	st.global.f32 	[%rd12+73728], %f259;
	ld.global.f32 	%f260, [%rd8+75776];
	ld.global.f32 	%f261, [%rd9+75776];
	add.f32 	%f262, %f260, %f261;
	ld.global.f32 	%f263, [%rd10+77820];
	ld.global.f32 	%f264, [%rd11+77820];
	sub.f32 	%f265, %f263, %f264;
	mul.f32 	%f266, %f262, %f265;
	st.global.f32 	[%rd12+75776], %f266;
	ld.global.f32 	%f267, [%rd8+77824];
	ld.global.f32 	%f268, [%rd9+77824];
	add.f32 	%f269, %f267, %f268;
	ld.global.f32 	%f270, [%rd10+79868];
	ld.global.f32 	%f271, [%rd11+79868];
	sub.f32 	%f272, %f270, %f271;
	mul.f32 	%f273, %f269, %f272;
	st.global.f32 	[%rd12+77824], %f273;
	ld.global.f32 	%f274, [%rd8+79872];
	ld.global.f32 	%f275, [%rd9+79872];
	add.f32 	%f276, %f274, %f275;
	ld.global.f32 	%f277, [%rd10+81916];
	ld.global.f32 	%f278, [%rd11+81916];
	sub.f32 	%f279, %f277, %f278;
	mul.f32 	%f280, %f276, %f279;
	st.global.f32 	[%rd12+79872], %f280;
	ld.global.f32 	%f281, [%rd8+81920];
	ld.global.f32 	%f282, [%rd9+81920];
	add.f32 	%f283, %f281, %f282;
	ld.global.f32 	%f284, [%rd10+83964];
	ld.global.f32 	%f285, [%rd11+83964];
	sub.f32 	%f286, %f284, %f285;
	mul.f32 	%f287, %f283, %f286;
	st.global.f32 	[%rd12+81920], %f287;
	ld.global.f32 	%f288, [%rd8+83968];
	ld.global.f32 	%f289, [%rd9+83968];
	add.f32 	%f290, %f288, %f289;
	ld.global.f32 	%f291, [%rd10+86012];
	ld.global.f32 	%f292, [%rd11+86012];
	sub.f32 	%f293, %f291, %f292;
	mul.f32 	%f294, %f290, %f293;
	st.global.f32 	[%rd12+83968], %f294;
	ld.global.f32 	%f295, [%rd8+86016];
	ld.global.f32 	%f296, [%rd9+86016];
	add.f32 	%f297, %f295, %f296;
	ld.global.f32 	%f298, [%rd10+88060];
	ld.global.f32 	%f299, [%rd11+88060];
	sub.f32 	%f300, %f298, %f299;
	mul.f32 	%f301, %f297, %f300;
	st.global.f32 	[%rd12+86016], %f301;
	ld.global.f32 	%f302, [%rd8+88064];
	ld.global.f32 	%f303, [%rd9+88064];
	add.f32 	%f304, %f302, %f303;
	ld.global.f32 	%f305, [%rd10+90108];
	ld.global.f32 	%f306, [%rd11+90108];
	sub.f32 	%f307, %f305, %f306;
	mul.f32 	%f308, %f304, %f307;
	st.global.f32 	[%rd12+88064], %f308;
	ld.global.f32 	%f309, [%rd8+90112];
	ld.global.f32 	%f310, [%rd9+90112];
	add.f32 	%f311, %f309, %f310;
	ld.global.f32 	%f312, [%rd10+92156];
	ld.global.f32 	%f313, [%rd11+92156];
	sub.f32 	%f314, %f312, %f313;
	mul.f32 	%f315, %f311, %f314;
	st.global.f32 	[%rd12+90112], %f315;
	ld.global.f32 	%f316, [%rd8+92160];
	ld.global.f32 	%f317, [%rd9+92160];
	add.f32 	%f318, %f316, %f317;
	ld.global.f32 	%f319, [%rd10+94204];
	ld.global.f32 	%f320, [%rd11+94204];
	sub.f32 	%f321, %f319, %f320;
	mul.f32 	%f322, %f318, %f321;
	st.global.f32 	[%rd12+92160], %f322;
	ld.global.f32 	%f323, [%rd8+94208];
	ld.global.f32 	%f324, [%rd9+94208];
	add.f32 	%f325, %f323, %f324;
	ld.global.f32 	%f326, [%rd10+96252];
	ld.global.f32 	%f327, [%rd11+96252];
	sub.f32 	%f328, %f326, %f327;
	mul.f32 	%f329, %f325, %f328;
	st.global.f32 	[%rd12+94208], %f329;
	ld.global.f32 	%f330, [%rd8+96256];
	ld.global.f32 	%f331, [%rd9+96256];
	add.f32 	%f332, %f330, %f331;
	ld.global.f32 	%f333, [%rd10+98300];
	ld.global.f32 	%f334, [%rd11+98300];
	sub.f32 	%f335, %f333, %f334;
	mul.f32 	%f336, %f332, %f335;
	st.global.f32 	[%rd12+96256], %f336;
	ld.global.f32 	%f337, [%rd8+98304];
	ld.global.f32 	%f338, [%rd9+98304];
	add.f32 	%f339, %f337, %f338;
	ld.global.f32 	%f340, [%rd10+100348];
	ld.global.f32 	%f341, [%rd11+100348];
	sub.f32 	%f342, %f340, %f341;
	mul.f32 	%f343, %f339, %f342;
	st.global.f32 	[%rd12+98304], %f343;
	ld.global.f32 	%f344, [%rd8+100352];
	ld.global.f32 	%f345, [%rd9+100352];
	add.f32 	%f346, %f344, %f345;
	ld.global.f32 	%f347, [%rd10+102396];
	ld.global.f32 	%f348, [%rd11+102396];
	sub.f32 	%f349, %f347, %f348;
	mul.f32 	%f350, %f346, %f349;
	st.global.f32 	[%rd12+100352], %f350;
	ld.global.f32 	%f351, [%rd8+102400];
	ld.global.f32 	%f352, [%rd9+102400];
	add.f32 	%f353, %f351, %f352;
	ld.global.f32 	%f354, [%rd10+104444];
	ld.global.f32 	%f355, [%rd11+104444];
	sub.f32 	%f356, %f354, %f355;
	mul.f32 	%f357, %f353, %f356;
	st.global.f32 	[%rd12+102400], %f357;
	ld.global.f32 	%f358, [%rd8+104448];
	ld.global.f32 	%f359, [%rd9+104448];
	add.f32 	%f360, %f358, %f359;
	ld.global.f32 	%f361, [%rd10+106492];
	ld.global.f32 	%f362, [%rd11+106492];
	sub.f32 	%f363, %f361, %f362;
	mul.f32 	%f364, %f360, %f363;
	st.global.f32 	[%rd12+104448], %f364;
	ld.global.f32 	%f365, [%rd8+106496];
	ld.global.f32 	%f366, [%rd9+106496];
	add.f32 	%f367, %f365, %f366;
	ld.global.f32 	%f368, [%rd10+108540];
	ld.global.f32 	%f369, [%rd11+108540];
	sub.f32 	%f370, %f368, %f369;
	mul.f32 	%f371, %f367, %f370;
	st.global.f32 	[%rd12+106496], %f371;
	ld.global.f32 	%f372, [%rd8+108544];
	ld.global.f32 	%f373, [%rd9+108544];
	add.f32 	%f374, %f372, %f373;
	ld.global.f32 	%f375, [%rd10+110588];
	ld.global.f32 	%f376, [%rd11+110588];
	sub.f32 	%f377, %f375, %f376;
	mul.f32 	%f378, %f374, %f377;
	st.global.f32 	[%rd12+108544], %f378;
	ld.global.f32 	%f379, [%rd8+110592];
	ld.global.f32 	%f380, [%rd9+110592];
	add.f32 	%f381, %f379, %f380;
	ld.global.f32 	%f382, [%rd10+112636];
	ld.global.f32 	%f383, [%rd11+112636];
	sub.f32 	%f384, %f382, %f383;
	mul.f32 	%f385, %f381, %f384;
	st.global.f32 	[%rd12+110592], %f385;
	ld.global.f32 	%f386, [%rd8+112640];
	ld.global.f32 	%f387, [%rd9+112640];
	add.f32 	%f388, %f386, %f387;
	ld.global.f32 	%f389, [%rd10+114684];
	ld.global.f32 	%f390, [%rd11+114684];
	sub.f32 	%f391, %f389, %f390;
	mul.f32 	%f392, %f388, %f391;
	st.global.f32 	[%rd12+112640], %f392;
	ld.global.f32 	%f393, [%rd8+114688];
	ld.global.f32 	%f394, [%rd9+114688];
	add.f32 	%f395, %f393, %f394;
	ld.global.f32 	%f396, [%rd10+116732];
	ld.global.f32 	%f397, [%rd11+116732];
	sub.f32 	%f398, %f396, %f397;
	mul.f32 	%f399, %f395, %f398;
	st.global.f32 	[%rd12+114688], %f399;
	ld.global.f32 	%f400, [%rd8+116736];
	ld.global.f32 	%f401, [%rd9+116736];
	add.f32 	%f402, %f400, %f401;
	ld.global.f32 	%f403, [%rd10+118780];
	ld.global.f32 	%f404, [%rd11+118780];
	sub.f32 	%f405, %f403, %f404;
	mul.f32 	%f406, %f402, %f405;
	st.global.f32 	[%rd12+116736], %f406;
	ld.global.f32 	%f407, [%rd8+118784];
	ld.global.f32 	%f408, [%rd9+118784];
	add.f32 	%f409, %f407, %f408;
	ld.global.f32 	%f410, [%rd10+120828];
	ld.global.f32 	%f411, [%rd11+120828];
	sub.f32 	%f412, %f410, %f411;
	mul.f32 	%f413, %f409, %f412;
	st.global.f32 	[%rd12+118784], %f413;
	ld.global.f32 	%f414, [%rd8+120832];
	ld.global.f32 	%f415, [%rd9+120832];
	add.f32 	%f416, %f414, %f415;
	ld.global.f32 	%f417, [%rd10+122876];
	ld.global.f32 	%f418, [%rd11+122876];
	sub.f32 	%f419, %f417, %f418;
	mul.f32 	%f420, %f416, %f419;
	st.global.f32 	[%rd12+120832], %f420;
	ld.global.f32 	%f421, [%rd8+122880];
	ld.global.f32 	%f422, [%rd9+122880];
	add.f32 	%f423, %f421, %f422;
	ld.global.f32 	%f424, [%rd10+124924];
	ld.global.f32 	%f425, [%rd11+124924];
	sub.f32 	%f426, %f424, %f425;
	mul.f32 	%f427, %f423, %f426;
	st.global.f32 	[%rd12+122880], %f427;
	ld.global.f32 	%f428, [%rd8+124928];
	ld.global.f32 	%f429, [%rd9+124928];
	add.f32 	%f430, %f428, %f429;
	ld.global.f32 	%f431, [%rd10+126972];
	ld.global.f32 	%f432, [%rd11+126972];
	sub.f32 	%f433, %f431, %f432;
	mul.f32 	%f434, %f430, %f433;
	st.global.f32 	[%rd12+124928], %f434;
	ld.global.f32 	%f435, [%rd8+126976];
	ld.global.f32 	%f436, [%rd9+126976];
	add.f32 	%f437, %f435, %f436;
	ld.global.f32 	%f438, [%rd10+129020];
	ld.global.f32 	%f439, [%rd11+129020];
	sub.f32 	%f440, %f438, %f439;
	mul.f32 	%f441, %f437, %f440;
	st.global.f32 	[%rd12+126976], %f441;
	ld.global.f32 	%f442, [%rd8+129024];
	ld.global.f32 	%f443, [%rd9+129024];
	add.f32 	%f444, %f442, %f443;
	ld.global.f32 	%f445, [%rd10+131068];
	ld.global.f32 	%f446, [%rd11+131068];
	sub.f32 	%f447, %f445, %f446;
	mul.f32 	%f448, %f444, %f447;
	st.global.f32 	[%rd12+129024], %f448;
	ld.global.f32 	%f449, [%rd8+131072];
	ld.global.f32 	%f450, [%rd9+131072];
	add.f32 	%f451, %f449, %f450;
	ld.global.f32 	%f452, [%rd10+133116];
	ld.global.f32 	%f453, [%rd11+133116];
	sub.f32 	%f454, %f452, %f453;
	mul.f32 	%f455, %f451, %f454;
	st.global.f32 	[%rd12+131072], %f455;
	ld.global.f32 	%f456, [%rd8+133120];
	ld.global.f32 	%f457, [%rd9+133120];
	add.f32 	%f458, %f456, %f457;
	ld.global.f32 	%f459, [%rd10+135164];
	ld.global.f32 	%f460, [%rd11+135164];
	sub.f32 	%f461, %f459, %f460;
	mul.f32 	%f462, %f458, %f461;
	st.global.f32 	[%rd12+133120], %f462;
	ld.global.f32 	%f463, [%rd8+135168];
	ld.global.f32 	%f464, [%rd9+135168];
	add.f32 	%f465, %f463, %f464;
	ld.global.f32 	%f466, [%rd10+137212];
	ld.global.f32 	%f467, [%rd11+137212];
	sub.f32 	%f468, %f466, %f467;
	mul.f32 	%f469, %f465, %f468;
	st.global.f32 	[%rd12+135168], %f469;
	ld.global.f32 	%f470, [%rd8+137216];
	ld.global.f32 	%f471, [%rd9+137216];
	add.f32 	%f472, %f470, %f471;
	ld.global.f32 	%f473, [%rd10+139260];
	ld.global.f32 	%f474, [%rd11+139260];
	sub.f32 	%f475, %f473, %f474;
	mul.f32 	%f476, %f472, %f475;
	st.global.f32 	[%rd12+137216], %f476;
	ld.global.f32 	%f477, [%rd8+139264];
	ld.global.f32 	%f478, [%rd9+139264];
	add.f32 	%f479, %f477, %f478;
	ld.global.f32 	%f480, [%rd10+141308];
	ld.global.f32 	%f481, [%rd11+141308];
	sub.f32 	%f482, %f480, %f481;
	mul.f32 	%f483, %f479, %f482;
	st.global.f32 	[%rd12+139264], %f483;
	ld.global.f32 	%f484, [%rd8+141312];
	ld.global.f32 	%f485, [%rd9+141312];
	add.f32 	%f486, %f484, %f485;
	ld.global.f32 	%f487, [%rd10+143356];
	ld.global.f32 	%f488, [%rd11+143356];
	sub.f32 	%f489, %f487, %f488;
	mul.f32 	%f490, %f486, %f489;
	st.global.f32 	[%rd12+141312], %f490;
	ld.global.f32 	%f491, [%rd8+143360];
	ld.global.f32 	%f492, [%rd9+143360];
	add.f32 	%f493, %f491, %f492;
	ld.global.f32 	%f494, [%rd10+145404];
	ld.global.f32 	%f495, [%rd11+145404];
	sub.f32 	%f496, %f494, %f495;
	mul.f32 	%f497, %f493, %f496;
	st.global.f32 	[%rd12+143360], %f497;
	ld.global.f32 	%f498, [%rd8+145408];
	ld.global.f32 	%f499, [%rd9+145408];
	add.f32 	%f500, %f498, %f499;
	ld.global.f32 	%f501, [%rd10+147452];
	ld.global.f32 	%f502, [%rd11+147452];
	sub.f32 	%f503, %f501, %f502;
	mul.f32 	%f504, %f500, %f503;
	st.global.f32 	[%rd12+145408], %f504;
	ld.global.f32 	%f505, [%rd8+147456];
	ld.global.f32 	%f506, [%rd9+147456];
	add.f32 	%f507, %f505, %f506;
	ld.global.f32 	%f508, [%rd10+149500];
	ld.global.f32 	%f509, [%rd11+149500];
	sub.f32 	%f510, %f508, %f509;
	mul.f32 	%f511, %f507, %f510;
	st.global.f32 	[%rd12+147456], %f511;
	ld.global.f32 	%f512, [%rd8+149504];
	ld.global.f32 	%f513, [%rd9+149504];
	add.f32 	%f514, %f512, %f513;
	ld.global.f32 	%f515, [%rd10+151548];
	ld.global.f32 	%f516, [%rd11+151548];
	sub.f32 	%f517, %f515, %f516;
	mul.f32 	%f518, %f514, %f517;
	st.global.f32 	[%rd12+149504], %f518;
	ld.global.f32 	%f519, [%rd8+151552];
	ld.global.f32 	%f520, [%rd9+151552];
	add.f32 	%f521, %f519, %f520;
	ld.global.f32 	%f522, [%rd10+153596];
	ld.global.f32 	%f523, [%rd11+153596];
	sub.f32 	%f524, %f522, %f523;
	mul.f32 	%f525, %f521, %f524;
	st.global.f32 	[%rd12+151552], %f525;
	ld.global.f32 	%f526, [%rd8+153600];
	ld.global.f32 	%f527, [%rd9+153600];
	add.f32 	%f528, %f526, %f527;
	ld.global.f32 	%f529, [%rd10+155644];
	ld.global.f32 	%f530, [%rd11+155644];
	sub.f32 	%f531, %f529, %f530;
	mul.f32 	%f532, %f528, %f531;
	st.global.f32 	[%rd12+153600], %f532;
	ld.global.f32 	%f533, [%rd8+155648];
	ld.global.f32 	%f534, [%rd9+155648];
	add.f32 	%f535, %f533, %f534;
	ld.global.f32 	%f536, [%rd10+157692];
	ld.global.f32 	%f537, [%rd11+157692];
	sub.f32 	%f538, %f536, %f537;
	mul.f32 	%f539, %f535, %f538;
	st.global.f32 	[%rd12+155648], %f539;
	ld.global.f32 	%f540, [%rd8+157696];
	ld.global.f32 	%f541, [%rd9+157696];
	add.f32 	%f542, %f540, %f541;
	ld.global.f32 	%f543, [%rd10+159740];
	ld.global.f32 	%f544, [%rd11+159740];
	sub.f32 	%f545, %f543, %f544;
	mul.f32 	%f546, %f542, %f545;
	st.global.f32 	[%rd12+157696], %f546;
	ld.global.f32 	%f547, [%rd8+159744];
	ld.global.f32 	%f548, [%rd9+159744];
	add.f32 	%f549, %f547, %f548;
	ld.global.f32 	%f550, [%rd10+161788];
	ld.global.f32 	%f551, [%rd11+161788];
	sub.f32 	%f552, %f550, %f551;
	mul.f32 	%f553, %f549, %f552;
	st.global.f32 	[%rd12+159744], %f553;
	ld.global.f32 	%f554, [%rd8+161792];
	ld.global.f32 	%f555, [%rd9+161792];
	add.f32 	%f556, %f554, %f555;
	ld.global.f32 	%f557, [%rd10+163836];
	ld.global.f32 	%f558, [%rd11+163836];
	sub.f32 	%f559, %f557, %f558;
	mul.f32 	%f560, %f556, %f559;
	st.global.f32 	[%rd12+161792], %f560;
	ld.global.f32 	%f561, [%rd8+163840];
	ld.global.f32 	%f562, [%rd9+163840];
	add.f32 	%f563, %f561, %f562;
	ld.global.f32 	%f564, [%rd10+165884];
	ld.global.f32 	%f565, [%rd11+165884];
	sub.f32 	%f566, %f564, %f565;
	mul.f32 	%f567, %f563, %f566;
	st.global.f32 	[%rd12+163840], %f567;
	ld.global.f32 	%f568, [%rd8+165888];
	ld.global.f32 	%f569, [%rd9+165888];
	add.f32 	%f570, %f568, %f569;
	ld.global.f32 	%f571, [%rd10+167932];
	ld.global.f32 	%f572, [%rd11+167932];
	sub.f32 	%f573, %f571, %f572;
	mul.f32 	%f574, %f570, %f573;
	st.global.f32 	[%rd12+165888], %f574;
	ld.global.f32 	%f575, [%rd8+167936];
	ld.global.f32 	%f576, [%rd9+167936];
	add.f32 	%f577, %f575, %f576;
	ld.global.f32 	%f578, [%rd10+169980];
	ld.global.f32 	%f579, [%rd11+169980];
	sub.f32 	%f580, %f578, %f579;
	mul.f32 	%f581, %f577, %f580;
	st.global.f32 	[%rd12+167936], %f581;
	ld.global.f32 	%f582, [%rd8+169984];
	ld.global.f32 	%f583, [%rd9+169984];
	add.f32 	%f584, %f582, %f583;
	ld.global.f32 	%f585, [%rd10+172028];
	ld.global.f32 	%f586, [%rd11+172028];
	sub.f32 	%f587, %f585, %f586;
	mul.f32 	%f588, %f584, %f587;
	st.global.f32 	[%rd12+169984], %f588;
	ld.global.f32 	%f589, [%rd8+172032];
	ld.global.f32 	%f590, [%rd9+172032];
	add.f32 	%f591, %f589, %f590;
	ld.global.f32 	%f592, [%rd10+174076];
	ld.global.f32 	%f593, [%rd11+174076];
	sub.f32 	%f594, %f592, %f593;
	mul.f32 	%f595, %f591, %f594;
	st.global.f32 	[%rd12+172032], %f595;
	ld.global.f32 	%f596, [%rd8+174080];
	ld.global.f32 	%f597, [%rd9+174080];
	add.f32 	%f598, %f596, %f597;
	ld.global.f32 	%f599, [%rd10+176124];
	ld.global.f32 	%f600, [%rd11+176124];
	sub.f32 	%f601, %f599, %f600;
	mul.f32 	%f602, %f598, %f601;
	st.global.f32 	[%rd12+174080], %f602;
	ld.global.f32 	%f603, [%rd8+176128];
	ld.global.f32 	%f604, [%rd9+176128];
	add.f32 	%f605, %f603, %f604;
	ld.global.f32 	%f606, [%rd10+178172];
	ld.global.f32 	%f607, [%rd11+178172];
	sub.f32 	%f608, %f606, %f607;
	mul.f32 	%f609, %f605, %f608;
	st.global.f32 	[%rd12+176128], %f609;
	ld.global.f32 	%f610, [%rd8+178176];
	ld.global.f32 	%f611, [%rd9+178176];
	add.f32 	%f612, %f610, %f611;
	ld.global.f32 	%f613, [%rd10+180220];
	ld.global.f32 	%f614, [%rd11+180220];
	sub.f32 	%f615, %f613, %f614;
	mul.f32 	%f616, %f612, %f615;
	st.global.f32 	[%rd12+178176], %f616;
	ld.global.f32 	%f617, [%rd8+180224];
	ld.global.f32 	%f618, [%rd9+180224];
	add.f32 	%f619, %f617, %f618;
	ld.global.f32 	%f620, [%rd10+182268];
	ld.global.f32 	%f621, [%rd11+182268];
	sub.f32 	%f622, %f620, %f621;
	mul.f32 	%f623, %f619, %f622;
	st.global.f32 	[%rd12+180224], %f623;
	ld.global.f32 	%f624, [%rd8+182272];
	ld.global.f32 	%f625, [%rd9+182272];
	add.f32 	%f626, %f624, %f625;
	ld.global.f32 	%f627, [%rd10+184316];
	ld.global.f32 	%f628, [%rd11+184316];
	sub.f32 	%f629, %f627, %f628;
	mul.f32 	%f630, %f626, %f629;
	st.global.f32 	[%rd12+182272], %f630;
	ld.global.f32 	%f631, [%rd8+184320];
	ld.global.f32 	%f632, [%rd9+184320];
	add.f32 	%f633, %f631, %f632;
	ld.global.f32 	%f634, [%rd10+186364];
	ld.global.f32 	%f635, [%rd11+186364];
	sub.f32 	%f636, %f634, %f635;
	mul.f32 	%f637, %f633, %f636;
	st.global.f32 	[%rd12+184320], %f637;
	ld.global.f32 	%f638, [%rd8+186368];
	ld.global.f32 	%f639, [%rd9+186368];
	add.f32 	%f640, %f638, %f639;
	ld.global.f32 	%f641, [%rd10+188412];
	ld.global.f32 	%f642, [%rd11+188412];
	sub.f32 	%f643, %f641, %f642;
	mul.f32 	%f644, %f640, %f643;
	st.global.f32 	[%rd12+186368], %f644;
	ld.global.f32 	%f645, [%rd8+188416];
	ld.global.f32 	%f646, [%rd9+188416];
	add.f32 	%f647, %f645, %f646;
	ld.global.f32 	%f648, [%rd10+190460];
	ld.global.f32 	%f649, [%rd11+190460];
	sub.f32 	%f650, %f648, %f649;
	mul.f32 	%f651, %f647, %f650;
	st.global.f32 	[%rd12+188416], %f651;
	ld.global.f32 	%f652, [%rd8+190464];
	ld.global.f32 	%f653, [%rd9+190464];
	add.f32 	%f654, %f652, %f653;
	ld.global.f32 	%f655, [%rd10+192508];
	ld.global.f32 	%f656, [%rd11+192508];
	sub.f32 	%f657, %f655, %f656;
	mul.f32 	%f658, %f654, %f657;
	st.global.f32 	[%rd12+190464], %f658;
	ld.global.f32 	%f659, [%rd8+192512];
	ld.global.f32 	%f660, [%rd9+192512];
	add.f32 	%f661, %f659, %f660;
	ld.global.f32 	%f662, [%rd10+194556];
	ld.global.f32 	%f663, [%rd11+194556];
	sub.f32 	%f664, %f662, %f663;
	mul.f32 	%f665, %f661, %f664;
	st.global.f32 	[%rd12+192512], %f665;
	ld.global.f32 	%f666, [%rd8+194560];
	ld.global.f32 	%f667, [%rd9+194560];
	add.f32 	%f668, %f666, %f667;
	ld.global.f32 	%f669, [%rd10+196604];
	ld.global.f32 	%f670, [%rd11+196604];
	sub.f32 	%f671, %f669, %f670;
	mul.f32 	%f672, %f668, %f671;
	st.global.f32 	[%rd12+194560], %f672;
	ld.global.f32 	%f673, [%rd8+196608];
	ld.global.f32 	%f674, [%rd9+196608];
	add.f32 	%f675, %f673, %f674;
	ld.global.f32 	%f676, [%rd10+198652];
	ld.global.f32 	%f677, [%rd11+198652];
	sub.f32 	%f678, %f676, %f677;
	mul.f32 	%f679, %f675, %f678;
	st.global.f32 	[%rd12+196608], %f679;
	ld.global.f32 	%f680, [%rd8+198656];
	ld.global.f32 	%f681, [%rd9+198656];
	add.f32 	%f682, %f680, %f681;
	ld.global.f32 	%f683, [%rd10+200700];
	ld.global.f32 	%f684, [%rd11+200700];
	sub.f32 	%f685, %f683, %f684;
	mul.f32 	%f686, %f682, %f685;
	st.global.f32 	[%rd12+198656], %f686;
	ld.global.f32 	%f687, [%rd8+200704];
	ld.global.f32 	%f688, [%rd9+200704];
	add.f32 	%f689, %f687, %f688;
	ld.global.f32 	%f690, [%rd10+202748];
	ld.global.f32 	%f691, [%rd11+202748];
	sub.f32 	%f692, %f690, %f691;
	mul.f32 	%f693, %f689, %f692;
	st.global.f32 	[%rd12+200704], %f693;
	ld.global.f32 	%f694, [%rd8+202752];
	ld.global.f32 	%f695, [%rd9+202752];
	add.f32 	%f696, %f694, %f695;
	ld.global.f32 	%f697, [%rd10+204796];
	ld.global.f32 	%f698, [%rd11+204796];
	sub.f32 	%f699, %f697, %f698;
	mul.f32 	%f700, %f696, %f699;
	st.global.f32 	[%rd12+202752], %f700;
	ld.global.f32 	%f701, [%rd8+204800];
	ld.global.f32 	%f702, [%rd9+204800];
	add.f32 	%f703, %f701, %f702;
	ld.global.f32 	%f704, [%rd10+206844];
	ld.global.f32 	%f705, [%rd11+206844];
	sub.f32 	%f706, %f704, %f705;
	mul.f32 	%f707, %f703, %f706;
	st.global.f32 	[%rd12+204800], %f707;
	ld.global.f32 	%f708, [%rd8+206848];
	ld.global.f32 	%f709, [%rd9+206848];
	add.f32 	%f710, %f708, %f709;
	ld.global.f32 	%f711, [%rd10+208892];
	ld.global.f32 	%f712, [%rd11+208892];
	sub.f32 	%f713, %f711, %f712;
	mul.f32 	%f714, %f710, %f713;
	st.global.f32 	[%rd12+206848], %f714;
	ld.global.f32 	%f715, [%rd8+208896];
	ld.global.f32 	%f716, [%rd9+208896];
	add.f32 	%f717, %f715, %f716;
	ld.global.f32 	%f718, [%rd10+210940];
	ld.global.f32 	%f719, [%rd11+210940];
	sub.f32 	%f720, %f718, %f719;
	mul.f32 	%f721, %f717, %f720;
	st.global.f32 	[%rd12+208896], %f721;
	ld.global.f32 	%f722, [%rd8+210944];
	ld.global.f32 	%f723, [%rd9+210944];
	add.f32 	%f724, %f722, %f723;
	ld.global.f32 	%f725, [%rd10+212988];
	ld.global.f32 	%f726, [%rd11+212988];
	sub.f32 	%f727, %f725, %f726;
	mul.f32 	%f728, %f724, %f727;
	st.global.f32 	[%rd12+210944], %f728;
	ld.global.f32 	%f729, [%rd8+212992];
	ld.global.f32 	%f730, [%rd9+212992];
	add.f32 	%f731, %f729, %f730;
	ld.global.f32 	%f732, [%rd10+215036];
	ld.global.f32 	%f733, [%rd11+215036];
	sub.f32 	%f734, %f732, %f733;
	mul.f32 	%f735, %f731, %f734;
	st.global.f32 	[%rd12+212992], %f735;
	ld.global.f32 	%f736, [%rd8+215040];
	ld.global.f32 	%f737, [%rd9+215040];
	add.f32 	%f738, %f736, %f737;
	ld.global.f32 	%f739, [%rd10+217084];
	ld.global.f32 	%f740, [%rd11+217084];
	sub.f32 	%f741, %f739, %f740;
	mul.f32 	%f742, %f738, %f741;
	st.global.f32 	[%rd12+215040], %f742;
	ld.global.f32 	%f743, [%rd8+217088];
	ld.global.f32 	%f744, [%rd9+217088];
	add.f32 	%f745, %f743, %f744;
	ld.global.f32 	%f746, [%rd10+219132];
	ld.global.f32 	%f747, [%rd11+219132];
	sub.f32 	%f748, %f746, %f747;
	mul.f32 	%f749, %f745, %f748;
	st.global.f32 	[%rd12+217088], %f749;
	ld.global.f32 	%f750, [%rd8+219136];
	ld.global.f32 	%f751, [%rd9+219136];
	add.f32 	%f752, %f750, %f751;
	ld.global.f32 	%f753, [%rd10+221180];
	ld.global.f32 	%f754, [%rd11+221180];
	sub.f32 	%f755, %f753, %f754;
	mul.f32 	%f756, %f752, %f755;
	st.global.f32 	[%rd12+219136], %f756;
	ld.global.f32 	%f757, [%rd8+221184];
	ld.global.f32 	%f758, [%rd9+221184];
	add.f32 	%f759, %f757, %f758;
	ld.global.f32 	%f760, [%rd10+223228];
	ld.global.f32 	%f761, [%rd11+223228];
	sub.f32 	%f762, %f760, %f761;
	mul.f32 	%f763, %f759, %f762;
	st.global.f32 	[%rd12+221184], %f763;
	ld.global.f32 	%f764, [%rd8+223232];
	ld.global.f32 	%f765, [%rd9+223232];
	add.f32 	%f766, %f764, %f765;
	ld.global.f32 	%f767, [%rd10+225276];
	ld.global.f32 	%f768, [%rd11+225276];
	sub.f32 	%f769, %f767, %f768;
	mul.f32 	%f770, %f766, %f769;
	st.global.f32 	[%rd12+223232], %f770;
	ld.global.f32 	%f771, [%rd8+225280];
	ld.global.f32 	%f772, [%rd9+225280];
	add.f32 	%f773, %f771, %f772;
	ld.global.f32 	%f774, [%rd10+227324];
	ld.global.f32 	%f775, [%rd11+227324];
	sub.f32 	%f776, %f774, %f775;
	mul.f32 	%f777, %f773, %f776;
	st.global.f32 	[%rd12+225280], %f777;
	ld.global.f32 	%f778, [%rd8+227328];
	ld.global.f32 	%f779, [%rd9+227328];
	add.f32 	%f780, %f778, %f779;
	ld.global.f32 	%f781, [%rd10+229372];
	ld.global.f32 	%f782, [%rd11+229372];
	sub.f32 	%f783, %f781, %f782;
	mul.f32 	%f784, %f780, %f783;
	st.global.f32 	[%rd12+227328], %f784;
	ld.global.f32 	%f785, [%rd8+229376];
	ld.global.f32 	%f786, [%rd9+229376];
	add.f32 	%f787, %f785, %f786;
	ld.global.f32 	%f788, [%rd10+231420];
	ld.global.f32 	%f789, [%rd11+231420];
	sub.f32 	%f790, %f788, %f789;
	mul.f32 	%f791, %f787, %f790;
	st.global.f32 	[%rd12+229376], %f791;
	ld.global.f32 	%f792, [%rd8+231424];
	ld.global.f32 	%f793, [%rd9+231424];
	add.f32 	%f794, %f792, %f793;
	ld.global.f32 	%f795, [%rd10+233468];
	ld.global.f32 	%f796, [%rd11+233468];
	sub.f32 	%f797, %f795, %f796;
	mul.f32 	%f798, %f794, %f797;
	st.global.f32 	[%rd12+231424], %f798;
	ld.global.f32 	%f799, [%rd8+233472];
	ld.global.f32 	%f800, [%rd9+233472];
	add.f32 	%f801, %f799, %f800;
	ld.global.f32 	%f802, [%rd10+235516];
	ld.global.f32 	%f803, [%rd11+235516];
	sub.f32 	%f804, %f802, %f803;
	mul.f32 	%f805, %f801, %f804;
	st.global.f32 	[%rd12+233472], %f805;
	ld.global.f32 	%f806, [%rd8+235520];
	ld.global.f32 	%f807, [%rd9+235520];
	add.f32 	%f808, %f806, %f807;
	ld.global.f32 	%f809, [%rd10+237564];
	ld.global.f32 	%f810, [%rd11+237564];
	sub.f32 	%f811, %f809, %f810;
	mul.f32 	%f812, %f808, %f811;
	st.global.f32 	[%rd12+235520], %f812;
	ld.global.f32 	%f813, [%rd8+237568];
	ld.global.f32 	%f814, [%rd9+237568];
	add.f32 	%f815, %f813, %f814;
	ld.global.f32 	%f816, [%rd10+239612];
	ld.global.f32 	%f817, [%rd11+239612];
	sub.f32 	%f818, %f816, %f817;
	mul.f32 	%f819, %f815, %f818;
	st.global.f32 	[%rd12+237568], %f819;
	ld.global.f32 	%f820, [%rd8+239616];
	ld.global.f32 	%f821, [%rd9+239616];
	add.f32 	%f822, %f820, %f821;
	ld.global.f32 	%f823, [%rd10+241660];
	ld.global.f32 	%f824, [%rd11+241660];
	sub.f32 	%f825, %f823, %f824;
	mul.f32 	%f826, %f822, %f825;
	st.global.f32 	[%rd12+239616], %f826;
	ld.global.f32 	%f827, [%rd8+241664];
	ld.global.f32 	%f828, [%rd9+241664];
	add.f32 	%f829, %f827, %f828;
	ld.global.f32 	%f830, [%rd10+243708];
	ld.global.f32 	%f831, [%rd11+243708];
	sub.f32 	%f832, %f830, %f831;
	mul.f32 	%f833, %f829, %f832;
	st.global.f32 	[%rd12+241664], %f833;
	ld.global.f32 	%f834, [%rd8+243712];
	ld.global.f32 	%f835, [%rd9+243712];
	add.f32 	%f836, %f834, %f835;
	ld.global.f32 	%f837, [%rd10+245756];
	ld.global.f32 	%f838, [%rd11+245756];
	sub.f32 	%f839, %f837, %f838;
	mul.f32 	%f840, %f836, %f839;
	st.global.f32 	[%rd12+243712], %f840;
	ld.global.f32 	%f841, [%rd8+245760];
	ld.global.f32 	%f842, [%rd9+245760];
	add.f32 	%f843, %f841, %f842;
	ld.global.f32 	%f844, [%rd10+247804];
	ld.global.f32 	%f845, [%rd11+247804];
	sub.f32 	%f846, %f844, %f845;
	mul.f32 	%f847, %f843, %f846;
	st.global.f32 	[%rd12+245760], %f847;
	ld.global.f32 	%f848, [%rd8+247808];
	ld.global.f32 	%f849, [%rd9+247808];
	add.f32 	%f850, %f848, %f849;
	ld.global.f32 	%f851, [%rd10+249852];
	ld.global.f32 	%f852, [%rd11+249852];
	sub.f32 	%f853, %f851, %f852;
	mul.f32 	%f854, %f850, %f853;
	st.global.f32 	[%rd12+247808], %f854;
	ld.global.f32 	%f855, [%rd8+249856];
	ld.global.f32 	%f856, [%rd9+249856];
	add.f32 	%f857, %f855, %f856;
	ld.global.f32 	%f858, [%rd10+251900];
	ld.global.f32 	%f859, [%rd11+251900];
	sub.f32 	%f860, %f858, %f859;
	mul.f32 	%f861, %f857, %f860;
	st.global.f32 	[%rd12+249856], %f861;
	ld.global.f32 	%f862, [%rd8+251904];
	ld.global.f32 	%f863, [%rd9+251904];
	add.f32 	%f864, %f862, %f863;
	ld.global.f32 	%f865, [%rd10+253948];
	ld.global.f32 	%f866, [%rd11+253948];
	sub.f32 	%f867, %f865, %f866;
	mul.f32 	%f868, %f864, %f867;
	st.global.f32 	[%rd12+251904], %f868;
	ld.global.f32 	%f869, [%rd8+253952];
	ld.global.f32 	%f870, [%rd9+253952];
	add.f32 	%f871, %f869, %f870;
	ld.global.f32 	%f872, [%rd10+255996];
	ld.global.f32 	%f873, [%rd11+255996];
	sub.f32 	%f874, %f872, %f873;
	mul.f32 	%f875, %f871, %f874;
	st.global.f32 	[%rd12+253952], %f875;
	ld.global.f32 	%f876, [%rd8+256000];
	ld.global.f32 	%f877, [%rd9+256000];
	add.f32 	%f878, %f876, %f877;
	ld.global.f32 	%f879, [%rd10+258044];
	ld.global.f32 	%f880, [%rd11+258044];
	sub.f32 	%f881, %f879, %f880;
	mul.f32 	%f882, %f878, %f881;
	st.global.f32 	[%rd12+256000], %f882;
	ld.global.f32 	%f883, [%rd8+258048];
	ld.global.f32 	%f884, [%rd9+258048];
	add.f32 	%f885, %f883, %f884;
	ld.global.f32 	%f886, [%rd10+260092];
	ld.global.f32 	%f887, [%rd11+260092];
	sub.f32 	%f888, %f886, %f887;
	mul.f32 	%f889, %f885, %f888;
	st.global.f32 	[%rd12+258048], %f889;
	ld.global.f32 	%f890, [%rd8+260096];
	ld.global.f32 	%f891, [%rd9+260096];
	add.f32 	%f892, %f890, %f891;
	ld.global.f32 	%f893, [%rd10+262140];
	ld.global.f32 	%f894, [%rd11+262140];
	sub.f32 	%f895, %f893, %f894;
	mul.f32 	%f896, %f892, %f895;
	st.global.f32 	[%rd12+260096], %f896;
	ld.global.f32 	%f897, [%rd8+262144];
	ld.global.f32 	%f898, [%rd9+262144];
	add.f32 	%f899, %f897, %f898;
	ld.global.f32 	%f900, [%rd10+264188];
	ld.global.f32 	%f901, [%rd11+264188];
	sub.f32 	%f902, %f900, %f901;
	mul.f32 	%f903, %f899, %f902;
	st.global.f32 	[%rd12+262144], %f903;
	ld.global.f32 	%f904, [%rd8+264192];
	ld.global.f32 	%f905, [%rd9+264192];
	add.f32 	%f906, %f904, %f905;
	ld.global.f32 	%f907, [%rd10+266236];
	ld.global.f32 	%f908, [%rd11+266236];
	sub.f32 	%f909, %f907, %f908;
	mul.f32 	%f910, %f906, %f909;
	st.global.f32 	[%rd12+264192], %f910;
	ld.global.f32 	%f911, [%rd8+266240];
	ld.global.f32 	%f912, [%rd9+266240];
	add.f32 	%f913, %f911, %f912;
	ld.global.f32 	%f914, [%rd10+268284];
	ld.global.f32 	%f915, [%rd11+268284];
	sub.f32 	%f916, %f914, %f915;
	mul.f32 	%f917, %f913, %f916;
	st.global.f32 	[%rd12+266240], %f917;
	ld.global.f32 	%f918, [%rd8+268288];
	ld.global.f32 	%f919, [%rd9+268288];
	add.f32 	%f920, %f918, %f919;
	ld.global.f32 	%f921, [%rd10+270332];
	ld.global.f32 	%f922, [%rd11+270332];
	sub.f32 	%f923, %f921, %f922;
	mul.f32 	%f924, %f920, %f923;
	st.global.f32 	[%rd12+268288], %f924;
	ld.global.f32 	%f925, [%rd8+270336];
	ld.global.f32 	%f926, [%rd9+270336];
	add.f32 	%f927, %f925, %f926;
	ld.global.f32 	%f928, [%rd10+272380];
	ld.global.f32 	%f929, [%rd11+272380];
	sub.f32 	%f930, %f928, %f929;
	mul.f32 	%f931, %f927, %f930;
	st.global.f32 	[%rd12+270336], %f931;
	ld.global.f32 	%f932, [%rd8+272384];
	ld.global.f32 	%f933, [%rd9+272384];
	add.f32 	%f934, %f932, %f933;
	ld.global.f32 	%f935, [%rd10+274428];
	ld.global.f32 	%f936, [%rd11+274428];
	sub.f32 	%f937, %f935, %f936;
	mul.f32 	%f938, %f934, %f937;
	st.global.f32 	[%rd12+272384], %f938;
	ld.global.f32 	%f939, [%rd8+274432];
	ld.global.f32 	%f940, [%rd9+274432];
	add.f32 	%f941, %f939, %f940;
	ld.global.f32 	%f942, [%rd10+276476];
	ld.global.f32 	%f943, [%rd11+276476];
	sub.f32 	%f944, %f942, %f943;
	mul.f32 	%f945, %f941, %f944;
	st.global.f32 	[%rd12+274432], %f945;
	ld.global.f32 	%f946, [%rd8+276480];
	ld.global.f32 	%f947, [%rd9+276480];
	add.f32 	%f948, %f946, %f947;
	ld.global.f32 	%f949, [%rd10+278524];
	ld.global.f32 	%f950, [%rd11+278524];
	sub.f32 	%f951, %f949, %f950;
	mul.f32 	%f952, %f948, %f951;
	st.global.f32 	[%rd12+276480], %f952;
	ld.global.f32 	%f953, [%rd8+278528];
	ld.global.f32 	%f954, [%rd9+278528];
	add.f32 	%f955, %f953, %f954;
	ld.global.f32 	%f956, [%rd10+280572];
	ld.global.f32 	%f957, [%rd11+280572];
	sub.f32 	%f958, %f956, %f957;
	mul.f32 	%f959, %f955, %f958;
	st.global.f32 	[%rd12+278528], %f959;
	ld.global.f32 	%f960, [%rd8+280576];
	ld.global.f32 	%f961, [%rd9+280576];
	add.f32 	%f962, %f960, %f961;
	ld.global.f32 	%f963, [%rd10+282620];
	ld.global.f32 	%f964, [%rd11+282620];
	sub.f32 	%f965, %f963, %f964;
	mul.f32 	%f966, %f962, %f965;
	st.global.f32 	[%rd12+280576], %f966;
	ld.global.f32 	%f967, [%rd8+282624];
	ld.global.f32 	%f968, [%rd9+282624];
	add.f32 	%f969, %f967, %f968;
	ld.global.f32 	%f970, [%rd10+284668];
	ld.global.f32 	%f971, [%rd11+284668];
	sub.f32 	%f972, %f970, %f971;
	mul.f32 	%f973, %f969, %f972;
	st.global.f32 	[%rd12+282624], %f973;
	ld.global.f32 	%f974, [%rd8+284672];
	ld.global.f32 	%f975, [%rd9+284672];
	add.f32 	%f976, %f974, %f975;
	ld.global.f32 	%f977, [%rd10+286716];
	ld.global.f32 	%f978, [%rd11+286716];
	sub.f32 	%f979, %f977, %f978;
	mul.f32 	%f980, %f976, %f979;
	st.global.f32 	[%rd12+284672], %f980;
	ld.global.f32 	%f981, [%rd8+286720];
	ld.global.f32 	%f982, [%rd9+286720];
	add.f32 	%f983, %f981, %f982;
	ld.global.f32 	%f984, [%rd10+288764];
	ld.global.f32 	%f985, [%rd11+288764];
	sub.f32 	%f986, %f984, %f985;
	mul.f32 	%f987, %f983, %f986;
	st.global.f32 	[%rd12+286720], %f987;
	ld.global.f32 	%f988, [%rd8+288768];
	ld.global.f32 	%f989, [%rd9+288768];
	add.f32 	%f990, %f988, %f989;
	ld.global.f32 	%f991, [%rd10+290812];
	ld.global.f32 	%f992, [%rd11+290812];
	sub.f32 	%f993, %f991, %f992;
	mul.f32 	%f994, %f990, %f993;
	st.global.f32 	[%rd12+288768], %f994;
	ld.global.f32 	%f995, [%rd8+290816];
	ld.global.f32 	%f996, [%rd9+290816];
	add.f32 	%f997, %f995, %f996;
	ld.global.f32 	%f998, [%rd10+292860];
	ld.global.f32 	%f999, [%rd11+292860];
	sub.f32 	%f1000, %f998, %f999;
	mul.f32 	%f1001, %f997, %f1000;
	st.global.f32 	[%rd12+290816], %f1001;
	ld.global.f32 	%f1002, [%rd8+292864];
	ld.global.f32 	%f1003, [%rd9+292864];
	add.f32 	%f1004, %f1002, %f1003;
	ld.global.f32 	%f1005, [%rd10+294908];
	ld.global.f32 	%f1006, [%rd11+294908];
	sub.f32 	%f1007, %f1005, %f1006;
	mul.f32 	%f1008, %f1004, %f1007;
	st.global.f32 	[%rd12+292864], %f1008;
	ld.global.f32 	%f1009, [%rd8+294912];
	ld.global.f32 	%f1010, [%rd9+294912];
	add.f32 	%f1011, %f1009, %f1010;
	ld.global.f32 	%f1012, [%rd10+296956];
	ld.global.f32 	%f1013, [%rd11+296956];
	sub.f32 	%f1014, %f1012, %f1013;
	mul.f32 	%f1015, %f1011, %f1014;
	st.global.f32 	[%rd12+294912], %f1015;
	ld.global.f32 	%f1016, [%rd8+296960];
	ld.global.f32 	%f1017, [%rd9+296960];
	add.f32 	%f1018, %f1016, %f1017;
	ld.global.f32 	%f1019, [%rd10+299004];
	ld.global.f32 	%f1020, [%rd11+299004];
	sub.f32 	%f1021, %f1019, %f1020;
	mul.f32 	%f1022, %f1018, %f1021;
	st.global.f32 	[%rd12+296960], %f1022;
	ld.global.f32 	%f1023, [%rd8+299008];
	ld.global.f32 	%f1024, [%rd9+299008];
	add.f32 	%f1025, %f1023, %f1024;
	ld.global.f32 	%f1026, [%rd10+301052];
	ld.global.f32 	%f1027, [%rd11+301052];
	sub.f32 	%f1028, %f1026, %f1027;
	mul.f32 	%f1029, %f1025, %f1028;
	st.global.f32 	[%rd12+299008], %f1029;
	ld.global.f32 	%f1030, [%rd8+301056];
	ld.global.f32 	%f1031, [%rd9+301056];
	add.f32 	%f1032, %f1030, %f1031;
	ld.global.f32 	%f1033, [%rd10+303100];
	ld.global.f32 	%f1034, [%rd11+303100];
	sub.f32 	%f1035, %f1033, %f1034;
	mul.f32 	%f1036, %f1032, %f1035;
	st.global.f32 	[%rd12+301056], %f1036;
	ld.global.f32 	%f1037, [%rd8+303104];
	ld.global.f32 	%f1038, [%rd9+303104];
	add.f32 	%f1039, %f1037, %f1038;
	ld.global.f32 	%f1040, [%rd10+305148];
	ld.global.f32 	%f1041, [%rd11+305148];
	sub.f32 	%f1042, %f1040, %f1041;
	mul.f32 	%f1043, %f1039, %f1042;
	st.global.f32 	[%rd12+303104], %f1043;
	ld.global.f32 	%f1044, [%rd8+305152];
	ld.global.f32 	%f1045, [%rd9+305152];
	add.f32 	%f1046, %f1044, %f1045;
	ld.global.f32 	%f1047, [%rd10+307196];
	ld.global.f32 	%f1048, [%rd11+307196];
	sub.f32 	%f1049, %f1047, %f1048;
	mul.f32 	%f1050, %f1046, %f1049;
	st.global.f32 	[%rd12+305152], %f1050;
	ld.global.f32 	%f1051, [%rd8+307200];
	ld.global.f32 	%f1052, [%rd9+307200];
	add.f32 	%f1053, %f1051, %f1052;
	ld.global.f32 	%f1054, [%rd10+309244];
	ld.global.f32 	%f1055, [%rd11+309244];
	sub.f32 	%f1056, %f1054, %f1055;
	mul.f32 	%f1057, %f1053, %f1056;
	st.global.f32 	[%rd12+307200], %f1057;
	ld.global.f32 	%f1058, [%rd8+309248];
	ld.global.f32 	%f1059, [%rd9+309248];
	add.f32 	%f1060, %f1058, %f1059;
	ld.global.f32 	%f1061, [%rd10+311292];
	ld.global.f32 	%f1062, [%rd11+311292];
	sub.f32 	%f1063, %f1061, %f1062;
	mul.f32 	%f1064, %f1060, %f1063;
	st.global.f32 	[%rd12+309248], %f1064;
	ld.global.f32 	%f1065, [%rd8+311296];
	ld.global.f32 	%f1066, [%rd9+311296];
	add.f32 	%f1067, %f1065, %f1066;
	ld.global.f32 	%f1068, [%rd10+313340];
	ld.global.f32 	%f1069, [%rd11+313340];
	sub.f32 	%f1070, %f1068, %f1069;
	mul.f32 	%f1071, %f1067, %f1070;
	st.global.f32 	[%rd12+311296], %f1071;
	ld.global.f32 	%f1072, [%rd8+313344];
	ld.global.f32 	%f1073, [%rd9+313344];
	add.f32 	%f1074, %f1072, %f1073;
	ld.global.f32 	%f1075, [%rd10+315388];
	ld.global.f32 	%f1076, [%rd11+315388];
	sub.f32 	%f1077, %f1075, %f1076;
	mul.f32 	%f1078, %f1074, %f1077;
	st.global.f32 	[%rd12+313344], %f1078;
	ld.global.f32 	%f1079, [%rd8+315392];
	ld.global.f32 	%f1080, [%rd9+315392];
	add.f32 	%f1081, %f1079, %f1080;
	ld.global.f32 	%f1082, [%rd10+317436];
	ld.global.f32 	%f1083, [%rd11+317436];
	sub.f32 	%f1084, %f1082, %f1083;
	mul.f32 	%f1085, %f1081, %f1084;
	st.global.f32 	[%rd12+315392], %f1085;
	ld.global.f32 	%f1086, [%rd8+317440];
	ld.global.f32 	%f1087, [%rd9+317440];
	add.f32 	%f1088, %f1086, %f1087;
	ld.global.f32 	%f1089, [%rd10+319484];
	ld.global.f32 	%f1090, [%rd11+319484];
	sub.f32 	%f1091, %f1089, %f1090;
	mul.f32 	%f1092, %f1088, %f1091;
	st.global.f32 	[%rd12+317440], %f1092;
	ld.global.f32 	%f1093, [%rd8+319488];
	ld.global.f32 	%f1094, [%rd9+319488];
	add.f32 	%f1095, %f1093, %f1094;
	ld.global.f32 	%f1096, [%rd10+321532];
	ld.global.f32 	%f1097, [%rd11+321532];
	sub.f32 	%f1098, %f1096, %f1097;
	mul.f32 	%f1099, %f1095, %f1098;
	st.global.f32 	[%rd12+319488], %f1099;
	ld.global.f32 	%f1100, [%rd8+321536];
	ld.global.f32 	%f1101, [%rd9+321536];
	add.f32 	%f1102, %f1100, %f1101;
	ld.global.f32 	%f1103, [%rd10+323580];
	ld.global.f32 	%f1104, [%rd11+323580];
	sub.f32 	%f1105, %f1103, %f1104;
	mul.f32 	%f1106, %f1102, %f1105;
	st.global.f32 	[%rd12+321536], %f1106;
	ld.global.f32 	%f1107, [%rd8+323584];
	ld.global.f32 	%f1108, [%rd9+323584];
	add.f32 	%f1109, %f1107, %f1108;
	ld.global.f32 	%f1110, [%rd10+325628];
	ld.global.f32 	%f1111, [%rd11+325628];
	sub.f32 	%f1112, %f1110, %f1111;
	mul.f32 	%f1113, %f1109, %f1112;
	st.global.f32 	[%rd12+323584], %f1113;
	ld.global.f32 	%f1114, [%rd8+325632];
	ld.global.f32 	%f1115, [%rd9+325632];
	add.f32 	%f1116, %f1114, %f1115;
	ld.global.f32 	%f1117, [%rd10+327676];
	ld.global.f32 	%f1118, [%rd11+327676];
	sub.f32 	%f1119, %f1117, %f1118;
	mul.f32 	%f1120, %f1116, %f1119;
	st.global.f32 	[%rd12+325632], %f1120;
	ld.global.f32 	%f1121, [%rd8+327680];
	ld.global.f32 	%f1122, [%rd9+327680];
	add.f32 	%f1123, %f1121, %f1122;
	ld.global.f32 	%f1124, [%rd10+329724];
	ld.global.f32 	%f1125, [%rd11+329724];
	sub.f32 	%f1126, %f1124, %f1125;
	mul.f32 	%f1127, %f1123, %f1126;
	st.global.f32 	[%rd12+327680], %f1127;
	ld.global.f32 	%f1128, [%rd8+329728];
	ld.global.f32 	%f1129, [%rd9+329728];
	add.f32 	%f1130, %f1128, %f1129;
	ld.global.f32 	%f1131, [%rd10+331772];
	ld.global.f32 	%f1132, [%rd11+331772];
	sub.f32 	%f1133, %f1131, %f1132;
	mul.f32 	%f1134, %f1130, %f1133;
	st.global.f32 	[%rd12+329728], %f1134;
	ld.global.f32 	%f1135, [%rd8+331776];
	ld.global.f32 	%f1136, [%rd9+331776];
	add.f32 	%f1137, %f1135, %f1136;
	ld.global.f32 	%f1138, [%rd10+333820];
	ld.global.f32 	%f1139, [%rd11+333820];
	sub.f32 	%f1140, %f1138, %f1139;
	mul.f32 	%f1141, %f1137, %f1140;
	st.global.f32 	[%rd12+331776], %f1141;
	ld.global.f32 	%f1142, [%rd8+333824];
	ld.global.f32 	%f1143, [%rd9+333824];
	add.f32 	%f1144, %f1142, %f1143;
	ld.global.f32 	%f1145, [%rd10+335868];
	ld.global.f32 	%f1146, [%rd11+335868];
	sub.f32 	%f1147, %f1145, %f1146;
	mul.f32 	%f1148, %f1144, %f1147;
	st.global.f32 	[%rd12+333824], %f1148;
	ld.global.f32 	%f1149, [%rd8+335872];
	ld.global.f32 	%f1150, [%rd9+335872];
	add.f32 	%f1151, %f1149, %f1150;
	ld.global.f32 	%f1152, [%rd10+337916];
	ld.global.f32 	%f1153, [%rd11+337916];
	sub.f32 	%f1154, %f1152, %f1153;
	mul.f32 	%f1155, %f1151, %f1154;
	st.global.f32 	[%rd12+335872], %f1155;
	ld.global.f32 	%f1156, [%rd8+337920];
	ld.global.f32 	%f1157, [%rd9+337920];
	add.f32 	%f1158, %f1156, %f1157;
	ld.global.f32 	%f1159, [%rd10+339964];
	ld.global.f32 	%f1160, [%rd11+339964];
	sub.f32 	%f1161, %f1159, %f1160;
	mul.f32 	%f1162, %f1158, %f1161;
	st.global.f32 	[%rd12+337920], %f1162;
	ld.global.f32 	%f1163, [%rd8+339968];
	ld.global.f32 	%f1164, [%rd9+339968];
	add.f32 	%f1165, %f1163, %f1164;
	ld.global.f32 	%f1166, [%rd10+342012];
	ld.global.f32 	%f1167, [%rd11+342012];
	sub.f32 	%f1168, %f1166, %f1167;
	mul.f32 	%f1169, %f1165, %f1168;
	st.global.f32 	[%rd12+339968], %f1169;
	ld.global.f32 	%f1170, [%rd8+342016];
	ld.global.f32 	%f1171, [%rd9+342016];
	add.f32 	%f1172, %f1170, %f1171;
	ld.global.f32 	%f1173, [%rd10+344060];
	ld.global.f32 	%f1174, [%rd11+344060];
	sub.f32 	%f1175, %f1173, %f1174;
	mul.f32 	%f1176, %f1172, %f1175;
	st.global.f32 	[%rd12+342016], %f1176;
	ld.global.f32 	%f1177, [%rd8+344064];
	ld.global.f32 	%f1178, [%rd9+344064];
	add.f32 	%f1179, %f1177, %f1178;
	ld.global.f32 	%f1180, [%rd10+346108];
	ld.global.f32 	%f1181, [%rd11+346108];
	sub.f32 	%f1182, %f1180, %f1181;
	mul.f32 	%f1183, %f1179, %f1182;
	st.global.f32 	[%rd12+344064], %f1183;
	ld.global.f32 	%f1184, [%rd8+346112];
	ld.global.f32 	%f1185, [%rd9+346112];
	add.f32 	%f1186, %f1184, %f1185;
	ld.global.f32 	%f1187, [%rd10+348156];
	ld.global.f32 	%f1188, [%rd11+348156];
	sub.f32 	%f1189, %f1187, %f1188;
	mul.f32 	%f1190, %f1186, %f1189;
	st.global.f32 	[%rd12+346112], %f1190;
	ld.global.f32 	%f1191, [%rd8+348160];
	ld.global.f32 	%f1192, [%rd9+348160];
	add.f32 	%f1193, %f1191, %f1192;
	ld.global.f32 	%f1194, [%rd10+350204];
	ld.global.f32 	%f1195, [%rd11+350204];
	sub.f32 	%f1196, %f1194, %f1195;
	mul.f32 	%f1197, %f1193, %f1196;
	st.global.f32 	[%rd12+348160], %f1197;
	ld.global.f32 	%f1198, [%rd8+350208];
	ld.global.f32 	%f1199, [%rd9+350208];
	add.f32 	%f1200, %f1198, %f1199;
	ld.global.f32 	%f1201, [%rd10+352252];
	ld.global.f32 	%f1202, [%rd11+352252];
	sub.f32 	%f1203, %f1201, %f1202;
	mul.f32 	%f1204, %f1200, %f1203;
	st.global.f32 	[%rd12+350208], %f1204;
	ld.global.f32 	%f1205, [%rd8+352256];
	ld.global.f32 	%f1206, [%rd9+352256];
	add.f32 	%f1207, %f1205, %f1206;
	ld.global.f32 	%f1208, [%rd10+354300];
	ld.global.f32 	%f1209, [%rd11+354300];
	sub.f32 	%f1210, %f1208, %f1209;
	mul.f32 	%f1211, %f1207, %f1210;
	st.global.f32 	[%rd12+352256], %f1211;
	ld.global.f32 	%f1212, [%rd8+354304];
	ld.global.f32 	%f1213, [%rd9+354304];
	add.f32 	%f1214, %f1212, %f1213;
	ld.global.f32 	%f1215, [%rd10+356348];
	ld.global.f32 	%f1216, [%rd11+356348];
	sub.f32 	%f1217, %f1215, %f1216;
	mul.f32 	%f1218, %f1214, %f1217;
	st.global.f32 	[%rd12+354304], %f1218;
	ld.global.f32 	%f1219, [%rd8+356352];
	ld.global.f32 	%f1220, [%rd9+356352];
	add.f32 	%f1221, %f1219, %f1220;
	ld.global.f32 	%f1222, [%rd10+358396];
	ld.global.f32 	%f1223, [%rd11+358396];
	sub.f32 	%f1224, %f1222, %f1223;
	mul.f32 	%f1225, %f1221, %f1224;
	st.global.f32 	[%rd12+356352], %f1225;
	ld.global.f32 	%f1226, [%rd8+358400];
	ld.global.f32 	%f1227, [%rd9+358400];
	add.f32 	%f1228, %f1226, %f1227;
	ld.global.f32 	%f1229, [%rd10+360444];
	ld.global.f32 	%f1230, [%rd11+360444];
	sub.f32 	%f1231, %f1229, %f1230;
	mul.f32 	%f1232, %f1228, %f1231;
	st.global.f32 	[%rd12+358400], %f1232;
	ld.global.f32 	%f1233, [%rd8+360448];
	ld.global.f32 	%f1234, [%rd9+360448];
	add.f32 	%f1235, %f1233, %f1234;
	ld.global.f32 	%f1236, [%rd10+362492];
	ld.global.f32 	%f1237, [%rd11+362492];
	sub.f32 	%f1238, %f1236, %f1237;
	mul.f32 	%f1239, %f1235, %f1238;
	st.global.f32 	[%rd12+360448], %f1239;
	ld.global.f32 	%f1240, [%rd8+362496];
	ld.global.f32 	%f1241, [%rd9+362496];
	add.f32 	%f1242, %f1240, %f1241;
	ld.global.f32 	%f1243, [%rd10+364540];
	ld.global.f32 	%f1244, [%rd11+364540];
	sub.f32 	%f1245, %f1243, %f1244;
	mul.f32 	%f1246, %f1242, %f1245;
	st.global.f32 	[%rd12+362496], %f1246;
	ld.global.f32 	%f1247, [%rd8+364544];
	ld.global.f32 	%f1248, [%rd9+364544];
	add.f32 	%f1249, %f1247, %f1248;
	ld.global.f32 	%f1250, [%rd10+366588];
	ld.global.f32 	%f1251, [%rd11+366588];
	sub.f32 	%f1252, %f1250, %f1251;
	mul.f32 	%f1253, %f1249, %f1252;
	st.global.f32 	[%rd12+364544], %f1253;
	ld.global.f32 	%f1254, [%rd8+366592];
	ld.global.f32 	%f1255, [%rd9+366592];
	add.f32 	%f1256, %f1254, %f1255;
	ld.global.f32 	%f1257, [%rd10+368636];
	ld.global.f32 	%f1258, [%rd11+368636];
	sub.f32 	%f1259, %f1257, %f1258;
	mul.f32 	%f1260, %f1256, %f1259;
	st.global.f32 	[%rd12+366592], %f1260;
	ld.global.f32 	%f1261, [%rd8+368640];
	ld.global.f32 	%f1262, [%rd9+368640];
	add.f32 	%f1263, %f1261, %f1262;
	ld.global.f32 	%f1264, [%rd10+370684];
	ld.global.f32 	%f1265, [%rd11+370684];
	sub.f32 	%f1266, %f1264, %f1265;
	mul.f32 	%f1267, %f1263, %f1266;
	st.global.f32 	[%rd12+368640], %f1267;
	ld.global.f32 	%f1268, [%rd8+370688];
	ld.global.f32 	%f1269, [%rd9+370688];
	add.f32 	%f1270, %f1268, %f1269;
	ld.global.f32 	%f1271, [%rd10+372732];
	ld.global.f32 	%f1272, [%rd11+372732];
	sub.f32 	%f1273, %f1271, %f1272;
	mul.f32 	%f1274, %f1270, %f1273;
	st.global.f32 	[%rd12+370688], %f1274;
	ld.global.f32 	%f1275, [%rd8+372736];
	ld.global.f32 	%f1276, [%rd9+372736];
	add.f32 	%f1277, %f1275, %f1276;
	ld.global.f32 	%f1278, [%rd10+374780];
	ld.global.f32 	%f1279, [%rd11+374780];
	sub.f32 	%f1280, %f1278, %f1279;
	mul.f32 	%f1281, %f1277, %f1280;
	st.global.f32 	[%rd12+372736], %f1281;
	ld.global.f32 	%f1282, [%rd8+374784];
	ld.global.f32 	%f1283, [%rd9+374784];
	add.f32 	%f1284, %f1282, %f1283;
	ld.global.f32 	%f1285, [%rd10+376828];
	ld.global.f32 	%f1286, [%rd11+376828];
	sub.f32 	%f1287, %f1285, %f1286;
	mul.f32 	%f1288, %f1284, %f1287;
	st.global.f32 	[%rd12+374784], %f1288;
	ld.global.f32 	%f1289, [%rd8+376832];
	ld.global.f32 	%f1290, [%rd9+376832];
	add.f32 	%f1291, %f1289, %f1290;
	ld.global.f32 	%f1292, [%rd10+378876];
	ld.global.f32 	%f1293, [%rd11+378876];
	sub.f32 	%f1294, %f1292, %f1293;
	mul.f32 	%f1295, %f1291, %f1294;
	st.global.f32 	[%rd12+376832], %f1295;
	ld.global.f32 	%f1296, [%rd8+378880];
	ld.global.f32 	%f1297, [%rd9+378880];
	add.f32 	%f1298, %f1296, %f1297;
	ld.global.f32 	%f1299, [%rd10+380924];
	ld.global.f32 	%f1300, [%rd11+380924];
	sub.f32 	%f1301, %f1299, %f1300;
	mul.f32 	%f1302, %f1298, %f1301;
	st.global.f32 	[%rd12+378880], %f1302;
	ld.global.f32 	%f1303, [%rd8+380928];
	ld.global.f32 	%f1304, [%rd9+380928];
	add.f32 	%f1305, %f1303, %f1304;
	ld.global.f32 	%f1306, [%rd10+382972];
	ld.global.f32 	%f1307, [%rd11+382972];
	sub.f32 	%f1308, %f1306, %f1307;
	mul.f32 	%f1309, %f1305, %f1308;
	st.global.f32 	[%rd12+380928], %f1309;
	ld.global.f32 	%f1310, [%rd8+382976];
	ld.global.f32 	%f1311, [%rd9+382976];
	add.f32 	%f1312, %f1310, %f1311;
	ld.global.f32 	%f1313, [%rd10+385020];
	ld.global.f32 	%f1314, [%rd11+385020];
	sub.f32 	%f1315, %f1313, %f1314;
	mul.f32 	%f1316, %f1312, %f1315;
	st.global.f32 	[%rd12+382976], %f1316;
	ld.global.f32 	%f1317, [%rd8+385024];
	ld.global.f32 	%f1318, [%rd9+385024];
	add.f32 	%f1319, %f1317, %f1318;
	ld.global.f32 	%f1320, [%rd10+387068];
	ld.global.f32 	%f1321, [%rd11+387068];
	sub.f32 	%f1322, %f1320, %f1321;
	mul.f32 	%f1323, %f1319, %f1322;
	st.global.f32 	[%rd12+385024], %f1323;
	ld.global.f32 	%f1324, [%rd8+387072];
	ld.global.f32 	%f1325, [%rd9+387072];
	add.f32 	%f1326, %f1324, %f1325;
	ld.global.f32 	%f1327, [%rd10+389116];
	ld.global.f32 	%f1328, [%rd11+389116];
	sub.f32 	%f1329, %f1327, %f1328;
	mul.f32 	%f1330, %f1326, %f1329;
	st.global.f32 	[%rd12+387072], %f1330;
	ld.global.f32 	%f1331, [%rd8+389120];
	ld.global.f32 	%f1332, [%rd9+389120];
	add.f32 	%f1333, %f1331, %f1332;
	ld.global.f32 	%f1334, [%rd10+391164];
	ld.global.f32 	%f1335, [%rd11+391164];
	sub.f32 	%f1336, %f1334, %f1335;
	mul.f32 	%f1337, %f1333, %f1336;
	st.global.f32 	[%rd12+389120], %f1337;
	ld.global.f32 	%f1338, [%rd8+391168];
	ld.global.f32 	%f1339, [%rd9+391168];
	add.f32 	%f1340, %f1338, %f1339;
	ld.global.f32 	%f1341, [%rd10+393212];
	ld.global.f32 	%f1342, [%rd11+393212];
	sub.f32 	%f1343, %f1341, %f1342;
	mul.f32 	%f1344, %f1340, %f1343;
	st.global.f32 	[%rd12+391168], %f1344;
	ld.global.f32 	%f1345, [%rd8+393216];
	ld.global.f32 	%f1346, [%rd9+393216];
	add.f32 	%f1347, %f1345, %f1346;
	ld.global.f32 	%f1348, [%rd10+395260];
	ld.global.f32 	%f1349, [%rd11+395260];
	sub.f32 	%f1350, %f1348, %f1349;
	mul.f32 	%f1351, %f1347, %f1350;
	st.global.f32 	[%rd12+393216], %f1351;
	ld.global.f32 	%f1352, [%rd8+395264];
	ld.global.f32 	%f1353, [%rd9+395264];
	add.f32 	%f1354, %f1352, %f1353;
	ld.global.f32 	%f1355, [%rd10+397308];
	ld.global.f32 	%f1356, [%rd11+397308];
	sub.f32 	%f1357, %f1355, %f1356;
	mul.f32 	%f1358, %f1354, %f1357;
	st.global.f32 	[%rd12+395264], %f1358;
	ld.global.f32 	%f1359, [%rd8+397312];
	ld.global.f32 	%f1360, [%rd9+397312];
	add.f32 	%f1361, %f1359, %f1360;
	ld.global.f32 	%f1362, [%rd10+399356];
	ld.global.f32 	%f1363, [%rd11+399356];
	sub.f32 	%f1364, %f1362, %f1363;
	mul.f32 	%f1365, %f1361, %f1364;
	st.global.f32 	[%rd12+397312], %f1365;
	ld.global.f32 	%f1366, [%rd8+399360];
	ld.global.f32 	%f1367, [%rd9+399360];
	add.f32 	%f1368, %f1366, %f1367;
	ld.global.f32 	%f1369, [%rd10+401404];
	ld.global.f32 	%f1370, [%rd11+401404];
	sub.f32 	%f1371, %f1369, %f1370;
	mul.f32 	%f1372, %f1368, %f1371;
	st.global.f32 	[%rd12+399360], %f1372;
	ld.global.f32 	%f1373, [%rd8+401408];
	ld.global.f32 	%f1374, [%rd9+401408];
	add.f32 	%f1375, %f1373, %f1374;
	ld.global.f32 	%f1376, [%rd10+403452];
	ld.global.f32 	%f1377, [%rd11+403452];
	sub.f32 	%f1378, %f1376, %f1377;
	mul.f32 	%f1379, %f1375, %f1378;
	st.global.f32 	[%rd12+401408], %f1379;
	ld.global.f32 	%f1380, [%rd8+403456];
	ld.global.f32 	%f1381, [%rd9+403456];
	add.f32 	%f1382, %f1380, %f1381;
	ld.global.f32 	%f1383, [%rd10+405500];
	ld.global.f32 	%f1384, [%rd11+405500];
	sub.f32 	%f1385, %f1383, %f1384;
	mul.f32 	%f1386, %f1382, %f1385;
	st.global.f32 	[%rd12+403456], %f1386;
	ld.global.f32 	%f1387, [%rd8+405504];
	ld.global.f32 	%f1388, [%rd9+405504];
	add.f32 	%f1389, %f1387, %f1388;
	ld.global.f32 	%f1390, [%rd10+407548];
	ld.global.f32 	%f1391, [%rd11+407548];
	sub.f32 	%f1392, %f1390, %f1391;
	mul.f32 	%f1393, %f1389, %f1392;
	st.global.f32 	[%rd12+405504], %f1393;
	ld.global.f32 	%f1394, [%rd8+407552];
	ld.global.f32 	%f1395, [%rd9+407552];
	add.f32 	%f1396, %f1394, %f1395;
	ld.global.f32 	%f1397, [%rd10+409596];
	ld.global.f32 	%f1398, [%rd11+409596];
	sub.f32 	%f1399, %f1397, %f1398;
	mul.f32 	%f1400, %f1396, %f1399;
	st.global.f32 	[%rd12+407552], %f1400;
	ld.global.f32 	%f1401, [%rd8+409600];
	ld.global.f32 	%f1402, [%rd9+409600];
	add.f32 	%f1403, %f1401, %f1402;
	ld.global.f32 	%f1404, [%rd10+411644];
	ld.global.f32 	%f1405, [%rd11+411644];
	sub.f32 	%f1406, %f1404, %f1405;
	mul.f32 	%f1407, %f1403, %f1406;
	st.global.f32 	[%rd12+409600], %f1407;
	ld.global.f32 	%f1408, [%rd8+411648];
	ld.global.f32 	%f1409, [%rd9+411648];
	add.f32 	%f1410, %f1408, %f1409;
	ld.global.f32 	%f1411, [%rd10+413692];
	ld.global.f32 	%f1412, [%rd11+413692];
	sub.f32 	%f1413, %f1411, %f1412;
	mul.f32 	%f1414, %f1410, %f1413;
	st.global.f32 	[%rd12+411648], %f1414;
	ld.global.f32 	%f1415, [%rd8+413696];
	ld.global.f32 	%f1416, [%rd9+413696];
	add.f32 	%f1417, %f1415, %f1416;
	ld.global.f32 	%f1418, [%rd10+415740];
	ld.global.f32 	%f1419, [%rd11+415740];
	sub.f32 	%f1420, %f1418, %f1419;
	mul.f32 	%f1421, %f1417, %f1420;
	st.global.f32 	[%rd12+413696], %f1421;
	ld.global.f32 	%f1422, [%rd8+415744];
	ld.global.f32 	%f1423, [%rd9+415744];
	add.f32 	%f1424, %f1422, %f1423;
	ld.global.f32 	%f1425, [%rd10+417788];
	ld.global.f32 	%f1426, [%rd11+417788];
	sub.f32 	%f1427, %f1425, %f1426;
	mul.f32 	%f1428, %f1424, %f1427;
	st.global.f32 	[%rd12+415744], %f1428;
	ld.global.f32 	%f1429, [%rd8+417792];
	ld.global.f32 	%f1430, [%rd9+417792];
	add.f32 	%f1431, %f1429, %f1430;
	ld.global.f32 	%f1432, [%rd10+419836];
	ld.global.f32 	%f1433, [%rd11+419836];
	sub.f32 	%f1434, %f1432, %f1433;
	mul.f32 	%f1435, %f1431, %f1434;
	st.global.f32 	[%rd12+417792], %f1435;
	ld.global.f32 	%f1436, [%rd8+419840];
	ld.global.f32 	%f1437, [%rd9+419840];
	add.f32 	%f1438, %f1436, %f1437;
	ld.global.f32 	%f1439, [%rd10+421884];
	ld.global.f32 	%f1440, [%rd11+421884];
	sub.f32 	%f1441, %f1439, %f1440;
	mul.f32 	%f1442, %f1438, %f1441;
	st.global.f32 	[%rd12+419840], %f1442;
	ld.global.f32 	%f1443, [%rd8+421888];
	ld.global.f32 	%f1444, [%rd9+421888];
	add.f32 	%f1445, %f1443, %f1444;
	ld.global.f32 	%f1446, [%rd10+423932];
	ld.global.f32 	%f1447, [%rd11+423932];
	sub.f32 	%f1448, %f1446, %f1447;
	mul.f32 	%f1449, %f1445, %f1448;
	st.global.f32 	[%rd12+421888], %f1449;
	ld.global.f32 	%f1450, [%rd8+423936];
	ld.global.f32 	%f1451, [%rd9+423936];
	add.f32 	%f1452, %f1450, %f1451;
	ld.global.f32 	%f1453, [%rd10+425980];
	ld.global.f32 	%f1454, [%rd11+425980];
	sub.f32 	%f1455, %f1453, %f1454;
	mul.f32 	%f1456, %f1452, %f1455;
	st.global.f32 	[%rd12+423936], %f1456;
	ld.global.f32 	%f1457, [%rd8+425984];
	ld.global.f32 	%f1458, [%rd9+425984];
	add.f32 	%f1459, %f1457, %f1458;
	ld.global.f32 	%f1460, [%rd10+428028];
	ld.global.f32 	%f1461, [%rd11+428028];
	sub.f32 	%f1462, %f1460, %f1461;
	mul.f32 	%f1463, %f1459, %f1462;
	st.global.f32 	[%rd12+425984], %f1463;
	ld.global.f32 	%f1464, [%rd8+428032];
	ld.global.f32 	%f1465, [%rd9+428032];
	add.f32 	%f1466, %f1464, %f1465;
	ld.global.f32 	%f1467, [%rd10+430076];
	ld.global.f32 	%f1468, [%rd11+430076];
	sub.f32 	%f1469, %f1467, %f1468;
	mul.f32 	%f1470, %f1466, %f1469;
	st.global.f32 	[%rd12+428032], %f1470;
	ld.global.f32 	%f1471, [%rd8+430080];
	ld.global.f32 	%f1472, [%rd9+430080];
	add.f32 	%f1473, %f1471, %f1472;
	ld.global.f32 	%f1474, [%rd10+432124];
	ld.global.f32 	%f1475, [%rd11+432124];
	sub.f32 	%f1476, %f1474, %f1475;
	mul.f32 	%f1477, %f1473, %f1476;
	st.global.f32 	[%rd12+430080], %f1477;
	ld.global.f32 	%f1478, [%rd8+432128];
	ld.global.f32 	%f1479, [%rd9+432128];
	add.f32 	%f1480, %f1478, %f1479;
	ld.global.f32 	%f1481, [%rd10+434172];
	ld.global.f32 	%f1482, [%rd11+434172];
	sub.f32 	%f1483, %f1481, %f1482;
	mul.f32 	%f1484, %f1480, %f1483;
	st.global.f32 	[%rd12+432128], %f1484;
	ld.global.f32 	%f1485, [%rd8+434176];
	ld.global.f32 	%f1486, [%rd9+434176];
	add.f32 	%f1487, %f1485, %f1486;
	ld.global.f32 	%f1488, [%rd10+436220];
	ld.global.f32 	%f1489, [%rd11+436220];
	sub.f32 	%f1490, %f1488, %f1489;
	mul.f32 	%f1491, %f1487, %f1490;
	st.global.f32 	[%rd12+434176], %f1491;
	ld.global.f32 	%f1492, [%rd8+436224];
	ld.global.f32 	%f1493, [%rd9+436224];
	add.f32 	%f1494, %f1492, %f1493;
	ld.global.f32 	%f1495, [%rd10+438268];
	ld.global.f32 	%f1496, [%rd11+438268];
	sub.f32 	%f1497, %f1495, %f1496;
	mul.f32 	%f1498, %f1494, %f1497;
	st.global.f32 	[%rd12+436224], %f1498;
	ld.global.f32 	%f1499, [%rd8+438272];
	ld.global.f32 	%f1500, [%rd9+438272];
	add.f32 	%f1501, %f1499, %f1500;
	ld.global.f32 	%f1502, [%rd10+440316];
	ld.global.f32 	%f1503, [%rd11+440316];
	sub.f32 	%f1504, %f1502, %f1503;
	mul.f32 	%f1505, %f1501, %f1504;
	st.global.f32 	[%rd12+438272], %f1505;
	ld.global.f32 	%f1506, [%rd8+440320];
	ld.global.f32 	%f1507, [%rd9+440320];
	add.f32 	%f1508, %f1506, %f1507;
	ld.global.f32 	%f1509, [%rd10+442364];
	ld.global.f32 	%f1510, [%rd11+442364];
	sub.f32 	%f1511, %f1509, %f1510;
	mul.f32 	%f1512, %f1508, %f1511;
	st.global.f32 	[%rd12+440320], %f1512;
	ld.global.f32 	%f1513, [%rd8+442368];
	ld.global.f32 	%f1514, [%rd9+442368];
	add.f32 	%f1515, %f1513, %f1514;
	ld.global.f32 	%f1516, [%rd10+444412];
	ld.global.f32 	%f1517, [%rd11+444412];
	sub.f32 	%f1518, %f1516, %f1517;
	mul.f32 	%f1519, %f1515, %f1518;
	st.global.f32 	[%rd12+442368], %f1519;
	ld.global.f32 	%f1520, [%rd8+444416];
	ld.global.f32 	%f1521, [%rd9+444416];
	add.f32 	%f1522, %f1520, %f1521;
	ld.global.f32 	%f1523, [%rd10+446460];
	ld.global.f32 	%f1524, [%rd11+446460];
	sub.f32 	%f1525, %f1523, %f1524;
	mul.f32 	%f1526, %f1522, %f1525;
	st.global.f32 	[%rd12+444416], %f1526;
	ld.global.f32 	%f1527, [%rd8+446464];
	ld.global.f32 	%f1528, [%rd9+446464];
	add.f32 	%f1529, %f1527, %f1528;
	ld.global.f32 	%f1530, [%rd10+448508];
	ld.global.f32 	%f1531, [%rd11+448508];
	sub.f32 	%f1532, %f1530, %f1531;
	mul.f32 	%f1533, %f1529, %f1532;
	st.global.f32 	[%rd12+446464], %f1533;
	ld.global.f32 	%f1534, [%rd8+448512];
	ld.global.f32 	%f1535, [%rd9+448512];
	add.f32 	%f1536, %f1534, %f1535;
	ld.global.f32 	%f1537, [%rd10+450556];
	ld.global.f32 	%f1538, [%rd11+450556];
	sub.f32 	%f1539, %f1537, %f1538;
	mul.f32 	%f1540, %f1536, %f1539;
	st.global.f32 	[%rd12+448512], %f1540;
	ld.global.f32 	%f1541, [%rd8+450560];
	ld.global.f32 	%f1542, [%rd9+450560];
	add.f32 	%f1543, %f1541, %f1542;
	ld.global.f32 	%f1544, [%rd10+452604];
	ld.global.f32 	%f1545, [%rd11+452604];
	sub.f32 	%f1546, %f1544, %f1545;
	mul.f32 	%f1547, %f1543, %f1546;
	st.global.f32 	[%rd12+450560], %f1547;
	ld.global.f32 	%f1548, [%rd8+452608];
	ld.global.f32 	%f1549, [%rd9+452608];
	add.f32 	%f1550, %f1548, %f1549;
	ld.global.f32 	%f1551, [%rd10+454652];
	ld.global.f32 	%f1552, [%rd11+454652];
	sub.f32 	%f1553, %f1551, %f1552;
	mul.f32 	%f1554, %f1550, %f1553;
	st.global.f32 	[%rd12+452608], %f1554;
	ld.global.f32 	%f1555, [%rd8+454656];
	ld.global.f32 	%f1556, [%rd9+454656];
	add.f32 	%f1557, %f1555, %f1556;
	ld.global.f32 	%f1558, [%rd10+456700];
	ld.global.f32 	%f1559, [%rd11+456700];
	sub.f32 	%f1560, %f1558, %f1559;
	mul.f32 	%f1561, %f1557, %f1560;
	st.global.f32 	[%rd12+454656], %f1561;
	ld.global.f32 	%f1562, [%rd8+456704];
	ld.global.f32 	%f1563, [%rd9+456704];
	add.f32 	%f1564, %f1562, %f1563;
	ld.global.f32 	%f1565, [%rd10+458748];
	ld.global.f32 	%f1566, [%rd11+458748];
	sub.f32 	%f1567, %f1565, %f1566;
	mul.f32 	%f1568, %f1564, %f1567;
	st.global.f32 	[%rd12+456704], %f1568;
	ld.global.f32 	%f1569, [%rd8+458752];
	ld.global.f32 	%f1570, [%rd9+458752];
	add.f32 	%f1571, %f1569, %f1570;
	ld.global.f32 	%f1572, [%rd10+460796];
	ld.global.f32 	%f1573, [%rd11+460796];
	sub.f32 	%f1574, %f1572, %f1573;
	mul.f32 	%f1575, %f1571, %f1574;
	st.global.f32 	[%rd12+458752], %f1575;
	ld.global.f32 	%f1576, [%rd8+460800];
	ld.global.f32 	%f1577, [%rd9+460800];
	add.f32 	%f1578, %f1576, %f1577;
	ld.global.f32 	%f1579, [%rd10+462844];
	ld.global.f32 	%f1580, [%rd11+462844];
	sub.f32 	%f1581, %f1579, %f1580;
	mul.f32 	%f1582, %f1578, %f1581;
	st.global.f32 	[%rd12+460800], %f1582;
	ld.global.f32 	%f1583, [%rd8+462848];
	ld.global.f32 	%f1584, [%rd9+462848];
	add.f32 	%f1585, %f1583, %f1584;
	ld.global.f32 	%f1586, [%rd10+464892];
	ld.global.f32 	%f1587, [%rd11+464892];
	sub.f32 	%f1588, %f1586, %f1587;
	mul.f32 	%f1589, %f1585, %f1588;
	st.global.f32 	[%rd12+462848], %f1589;
	ld.global.f32 	%f1590, [%rd8+464896];
	ld.global.f32 	%f1591, [%rd9+464896];
	add.f32 	%f1592, %f1590, %f1591;
	ld.global.f32 	%f1593, [%rd10+466940];
	ld.global.f32 	%f1594, [%rd11+466940];
	sub.f32 	%f1595, %f1593, %f1594;
	mul.f32 	%f1596, %f1592, %f1595;
	st.global.f32 	[%rd12+464896], %f1596;
	ld.global.f32 	%f1597, [%rd8+466944];
	ld.global.f32 	%f1598, [%rd9+466944];
	add.f32 	%f1599, %f1597, %f1598;
	ld.global.f32 	%f1600, [%rd10+468988];
	ld.global.f32 	%f1601, [%rd11+468988];
	sub.f32 	%f1602, %f1600, %f1601;
	mul.f32 	%f1603, %f1599, %f1602;
	st.global.f32 	[%rd12+466944], %f1603;
	ld.global.f32 	%f1604, [%rd8+468992];
	ld.global.f32 	%f1605, [%rd9+468992];
	add.f32 	%f1606, %f1604, %f1605;
	ld.global.f32 	%f1607, [%rd10+471036];
	ld.global.f32 	%f1608, [%rd11+471036];
	sub.f32 	%f1609, %f1607, %f1608;
	mul.f32 	%f1610, %f1606, %f1609;
	st.global.f32 	[%rd12+468992], %f1610;
	ld.global.f32 	%f1611, [%rd8+471040];
	ld.global.f32 	%f1612, [%rd9+471040];
	add.f32 	%f1613, %f1611, %f1612;
	ld.global.f32 	%f1614, [%rd10+473084];
	ld.global.f32 	%f1615, [%rd11+473084];
	sub.f32 	%f1616, %f1614, %f1615;
	mul.f32 	%f1617, %f1613, %f1616;
	st.global.f32 	[%rd12+471040], %f1617;
	ld.global.f32 	%f1618, [%rd8+473088];
	ld.global.f32 	%f1619, [%rd9+473088];
	add.f32 	%f1620, %f1618, %f1619;
	ld.global.f32 	%f1621, [%rd10+475132];
	ld.global.f32 	%f1622, [%rd11+475132];
	sub.f32 	%f1623, %f1621, %f1622;
	mul.f32 	%f1624, %f1620, %f1623;
	st.global.f32 	[%rd12+473088], %f1624;
	ld.global.f32 	%f1625, [%rd8+475136];
	ld.global.f32 	%f1626, [%rd9+475136];
	add.f32 	%f1627, %f1625, %f1626;
	ld.global.f32 	%f1628, [%rd10+477180];
	ld.global.f32 	%f1629, [%rd11+477180];
	sub.f32 	%f1630, %f1628, %f1629;
	mul.f32 	%f1631, %f1627, %f1630;
	st.global.f32 	[%rd12+475136], %f1631;
	ld.global.f32 	%f1632, [%rd8+477184];
	ld.global.f32 	%f1633, [%rd9+477184];
	add.f32 	%f1634, %f1632, %f1633;
	ld.global.f32 	%f1635, [%rd10+479228];
	ld.global.f32 	%f1636, [%rd11+479228];
	sub.f32 	%f1637, %f1635, %f1636;
	mul.f32 	%f1638, %f1634, %f1637;
	st.global.f32 	[%rd12+477184], %f1638;
	ld.global.f32 	%f1639, [%rd8+479232];
	ld.global.f32 	%f1640, [%rd9+479232];
	add.f32 	%f1641, %f1639, %f1640;
	ld.global.f32 	%f1642, [%rd10+481276];
	ld.global.f32 	%f1643, [%rd11+481276];
	sub.f32 	%f1644, %f1642, %f1643;
	mul.f32 	%f1645, %f1641, %f1644;
	st.global.f32 	[%rd12+479232], %f1645;
	ld.global.f32 	%f1646, [%rd8+481280];
	ld.global.f32 	%f1647, [%rd9+481280];
	add.f32 	%f1648, %f1646, %f1647;
	ld.global.f32 	%f1649, [%rd10+483324];
	ld.global.f32 	%f1650, [%rd11+483324];
	sub.f32 	%f1651, %f1649, %f1650;
	mul.f32 	%f1652, %f1648, %f1651;
	st.global.f32 	[%rd12+481280], %f1652;
	ld.global.f32 	%f1653, [%rd8+483328];
	ld.global.f32 	%f1654, [%rd9+483328];
	add.f32 	%f1655, %f1653, %f1654;
	ld.global.f32 	%f1656, [%rd10+485372];
	ld.global.f32 	%f1657, [%rd11+485372];
	sub.f32 	%f1658, %f1656, %f1657;
	mul.f32 	%f1659, %f1655, %f1658;
	st.global.f32 	[%rd12+483328], %f1659;
	ld.global.f32 	%f1660, [%rd8+485376];
	ld.global.f32 	%f1661, [%rd9+485376];
	add.f32 	%f1662, %f1660, %f1661;
	ld.global.f32 	%f1663, [%rd10+487420];
	ld.global.f32 	%f1664, [%rd11+487420];
	sub.f32 	%f1665, %f1663, %f1664;
	mul.f32 	%f1666, %f1662, %f1665;
	st.global.f32 	[%rd12+485376], %f1666;
	ld.global.f32 	%f1667, [%rd8+487424];
	ld.global.f32 	%f1668, [%rd9+487424];
	add.f32 	%f1669, %f1667, %f1668;
	ld.global.f32 	%f1670, [%rd10+489468];
	ld.global.f32 	%f1671, [%rd11+489468];
	sub.f32 	%f1672, %f1670, %f1671;
	mul.f32 	%f1673, %f1669, %f1672;
	st.global.f32 	[%rd12+487424], %f1673;
	ld.global.f32 	%f1674, [%rd8+489472];
	ld.global.f32 	%f1675, [%rd9+489472];
	add.f32 	%f1676, %f1674, %f1675;
	ld.global.f32 	%f1677, [%rd10+491516];
	ld.global.f32 	%f1678, [%rd11+491516];
	sub.f32 	%f1679, %f1677, %f1678;
	mul.f32 	%f1680, %f1676, %f1679;
	st.global.f32 	[%rd12+489472], %f1680;
	ld.global.f32 	%f1681, [%rd8+491520];
	ld.global.f32 	%f1682, [%rd9+491520];
	add.f32 	%f1683, %f1681, %f1682;
	ld.global.f32 	%f1684, [%rd10+493564];
	ld.global.f32 	%f1685, [%rd11+493564];
	sub.f32 	%f1686, %f1684, %f1685;
	mul.f32 	%f1687, %f1683, %f1686;
	st.global.f32 	[%rd12+491520], %f1687;
	ld.global.f32 	%f1688, [%rd8+493568];
	ld.global.f32 	%f1689, [%rd9+493568];
	add.f32 	%f1690, %f1688, %f1689;
	ld.global.f32 	%f1691, [%rd10+495612];
	ld.global.f32 	%f1692, [%rd11+495612];
	sub.f32 	%f1693, %f1691, %f1692;
	mul.f32 	%f1694, %f1690, %f1693;
	st.global.f32 	[%rd12+493568], %f1694;
	ld.global.f32 	%f1695, [%rd8+495616];
	ld.global.f32 	%f1696, [%rd9+495616];
	add.f32 	%f1697, %f1695, %f1696;
	ld.global.f32 	%f1698, [%rd10+497660];
	ld.global.f32 	%f1699, [%rd11+497660];
	sub.f32 	%f1700, %f1698, %f1699;
	mul.f32 	%f1701, %f1697, %f1700;
	st.global.f32 	[%rd12+495616], %f1701;
	ld.global.f32 	%f1702, [%rd8+497664];
	ld.global.f32 	%f1703, [%rd9+497664];
	add.f32 	%f1704, %f1702, %f1703;
	ld.global.f32 	%f1705, [%rd10+499708];
	ld.global.f32 	%f1706, [%rd11+499708];
	sub.f32 	%f1707, %f1705, %f1706;
	mul.f32 	%f1708, %f1704, %f1707;
	st.global.f32 	[%rd12+497664], %f1708;
	ld.global.f32 	%f1709, [%rd8+499712];
	ld.global.f32 	%f1710, [%rd9+499712];
	add.f32 	%f1711, %f1709, %f1710;
	ld.global.f32 	%f1712, [%rd10+501756];
	ld.global.f32 	%f1713, [%rd11+501756];
	sub.f32 	%f1714, %f1712, %f1713;
	mul.f32 	%f1715, %f1711, %f1714;
	st.global.f32 	[%rd12+499712], %f1715;
	ld.global.f32 	%f1716, [%rd8+501760];
	ld.global.f32 	%f1717, [%rd9+501760];
	add.f32 	%f1718, %f1716, %f1717;
	ld.global.f32 	%f1719, [%rd10+503804];
	ld.global.f32 	%f1720, [%rd11+503804];
	sub.f32 	%f1721, %f1719, %f1720;
	mul.f32 	%f1722, %f1718, %f1721;
	st.global.f32 	[%rd12+501760], %f1722;
	ld.global.f32 	%f1723, [%rd8+503808];
	ld.global.f32 	%f1724, [%rd9+503808];
	add.f32 	%f1725, %f1723, %f1724;
	ld.global.f32 	%f1726, [%rd10+505852];
	ld.global.f32 	%f1727, [%rd11+505852];
	sub.f32 	%f1728, %f1726, %f1727;
	mul.f32 	%f1729, %f1725, %f1728;
	st.global.f32 	[%rd12+503808], %f1729;
	ld.global.f32 	%f1730, [%rd8+505856];
	ld.global.f32 	%f1731, [%rd9+505856];
	add.f32 	%f1732, %f1730, %f1731;
	ld.global.f32 	%f1733, [%rd10+507900];
	ld.global.f32 	%f1734, [%rd11+507900];
	sub.f32 	%f1735, %f1733, %f1734;
	mul.f32 	%f1736, %f1732, %f1735;
	st.global.f32 	[%rd12+505856], %f1736;
	ld.global.f32 	%f1737, [%rd8+507904];
	ld.global.f32 	%f1738, [%rd9+507904];
	add.f32 	%f1739, %f1737, %f1738;
	ld.global.f32 	%f1740, [%rd10+509948];
	ld.global.f32 	%f1741, [%rd11+509948];
	sub.f32 	%f1742, %f1740, %f1741;
	mul.f32 	%f1743, %f1739, %f1742;
	st.global.f32 	[%rd12+507904], %f1743;
	ld.global.f32 	%f1744, [%rd8+509952];
	ld.global.f32 	%f1745, [%rd9+509952];
	add.f32 	%f1746, %f1744, %f1745;
	ld.global.f32 	%f1747, [%rd10+511996];
	ld.global.f32 	%f1748, [%rd11+511996];
	sub.f32 	%f1749, %f1747, %f1748;
	mul.f32 	%f1750, %f1746, %f1749;
	st.global.f32 	[%rd12+509952], %f1750;
	ld.global.f32 	%f1751, [%rd8+512000];
	ld.global.f32 	%f1752, [%rd9+512000];
	add.f32 	%f1753, %f1751, %f1752;
	ld.global.f32 	%f1754, [%rd10+514044];
	ld.global.f32 	%f1755, [%rd11+514044];
	sub.f32 	%f1756, %f1754, %f1755;
	mul.f32 	%f1757, %f1753, %f1756;
	st.global.f32 	[%rd12+512000], %f1757;
	ld.global.f32 	%f1758, [%rd8+514048];
	ld.global.f32 	%f1759, [%rd9+514048];
	add.f32 	%f1760, %f1758, %f1759;
	ld.global.f32 	%f1761, [%rd10+516092];
	ld.global.f32 	%f1762, [%rd11+516092];
	sub.f32 	%f1763, %f1761, %f1762;
	mul.f32 	%f1764, %f1760, %f1763;
	st.global.f32 	[%rd12+514048], %f1764;
	ld.global.f32 	%f1765, [%rd8+516096];
	ld.global.f32 	%f1766, [%rd9+516096];
	add.f32 	%f1767, %f1765, %f1766;
	ld.global.f32 	%f1768, [%rd10+518140];
	ld.global.f32 	%f1769, [%rd11+518140];
	sub.f32 	%f1770, %f1768, %f1769;
	mul.f32 	%f1771, %f1767, %f1770;
	st.global.f32 	[%rd12+516096], %f1771;
	ld.global.f32 	%f1772, [%rd8+518144];
	ld.global.f32 	%f1773, [%rd9+518144];
	add.f32 	%f1774, %f1772, %f1773;
	ld.global.f32 	%f1775, [%rd10+520188];
	ld.global.f32 	%f1776, [%rd11+520188];
	sub.f32 	%f1777, %f1775, %f1776;
	mul.f32 	%f1778, %f1774, %f1777;
	st.global.f32 	[%rd12+518144], %f1778;
	ld.global.f32 	%f1779, [%rd8+520192];
	ld.global.f32 	%f1780, [%rd9+520192];
	add.f32 	%f1781, %f1779, %f1780;
	ld.global.f32 	%f1782, [%rd10+522236];
	ld.global.f32 	%f1783, [%rd11+522236];
	sub.f32 	%f1784, %f1782, %f1783;
	mul.f32 	%f1785, %f1781, %f1784;
	st.global.f32 	[%rd12+520192], %f1785;
	ld.global.f32 	%f1786, [%rd8+522240];
	ld.global.f32 	%f1787, [%rd9+522240];
	add.f32 	%f1788, %f1786, %f1787;
	ld.global.f32 	%f1789, [%rd10+524284];
	ld.global.f32 	%f1790, [%rd11+524284];
	sub.f32 	%f1791, %f1789, %f1790;
	mul.f32 	%f1792, %f1788, %f1791;
	st.global.f32 	[%rd12+522240], %f1792;
	ld.global.f32 	%f1793, [%rd8+524288];
	ld.global.f32 	%f1794, [%rd9+524288];
	add.f32 	%f1795, %f1793, %f1794;
	ld.global.f32 	%f1796, [%rd10+526332];
	ld.global.f32 	%f1797, [%rd11+526332];
	sub.f32 	%f1798, %f1796, %f1797;
	mul.f32 	%f1799, %f1795, %f1798;
	st.global.f32 	[%rd12+524288], %f1799;
	ld.global.f32 	%f1800, [%rd8+526336];
	ld.global.f32 	%f1801, [%rd9+526336];
	add.f32 	%f1802, %f1800, %f1801;
	ld.global.f32 	%f1803, [%rd10+528380];
	ld.global.f32 	%f1804, [%rd11+528380];
	sub.f32 	%f1805, %f1803, %f1804;
	mul.f32 	%f1806, %f1802, %f1805;
	st.global.f32 	[%rd12+526336], %f1806;
	ld.global.f32 	%f1807, [%rd8+528384];
	ld.global.f32 	%f1808, [%rd9+528384];
	add.f32 	%f1809, %f1807, %f1808;
	ld.global.f32 	%f1810, [%rd10+530428];
	ld.global.f32 	%f1811, [%rd11+530428];
	sub.f32 	%f1812, %f1810, %f1811;
	mul.f32 	%f1813, %f1809, %f1812;
	st.global.f32 	[%rd12+528384], %f1813;
	ld.global.f32 	%f1814, [%rd8+530432];
	ld.global.f32 	%f1815, [%rd9+530432];
	add.f32 	%f1816, %f1814, %f1815;
	ld.global.f32 	%f1817, [%rd10+532476];
	ld.global.f32 	%f1818, [%rd11+532476];
	sub.f32 	%f1819, %f1817, %f1818;
	mul.f32 	%f1820, %f1816, %f1819;
	st.global.f32 	[%rd12+530432], %f1820;
	ld.global.f32 	%f1821, [%rd8+532480];
	ld.global.f32 	%f1822, [%rd9+532480];
	add.f32 	%f1823, %f1821, %f1822;
	ld.global.f32 	%f1824, [%rd10+534524];
	ld.global.f32 	%f1825, [%rd11+534524];
	sub.f32 	%f1826, %f1824, %f1825;
	mul.f32 	%f1827, %f1823, %f1826;
	st.global.f32 	[%rd12+532480], %f1827;
	ld.global.f32 	%f1828, [%rd8+534528];
	ld.global.f32 	%f1829, [%rd9+534528];
	add.f32 	%f1830, %f1828, %f1829;
	ld.global.f32 	%f1831, [%rd10+536572];
	ld.global.f32 	%f1832, [%rd11+536572];
	sub.f32 	%f1833, %f1831, %f1832;
	mul.f32 	%f1834, %f1830, %f1833;
	st.global.f32 	[%rd12+534528], %f1834;
	ld.global.f32 	%f1835, [%rd8+536576];
	ld.global.f32 	%f1836, [%rd9+536576];
	add.f32 	%f1837, %f1835, %f1836;
	ld.global.f32 	%f1838, [%rd10+538620];
	ld.global.f32 	%f1839, [%rd11+538620];
	sub.f32 	%f1840, %f1838, %f1839;
	mul.f32 	%f1841, %f1837, %f1840;
	st.global.f32 	[%rd12+536576], %f1841;
	ld.global.f32 	%f1842, [%rd8+538624];
	ld.global.f32 	%f1843, [%rd9+538624];
	add.f32 	%f1844, %f1842, %f1843;
	ld.global.f32 	%f1845, [%rd10+540668];
	ld.global.f32 	%f1846, [%rd11+540668];
	sub.f32 	%f1847, %f1845, %f1846;
	mul.f32 	%f1848, %f1844, %f1847;
	st.global.f32 	[%rd12+538624], %f1848;
	ld.global.f32 	%f1849, [%rd8+540672];
	ld.global.f32 	%f1850, [%rd9+540672];
	add.f32 	%f1851, %f1849, %f1850;
	ld.global.f32 	%f1852, [%rd10+542716];
	ld.global.f32 	%f1853, [%rd11+542716];
	sub.f32 	%f1854, %f1852, %f1853;
	mul.f32 	%f1855, %f1851, %f1854;
	st.global.f32 	[%rd12+540672], %f1855;
	ld.global.f32 	%f1856, [%rd8+542720];
	ld.global.f32 	%f1857, [%rd9+542720];
	add.f32 	%f1858, %f1856, %f1857;
	ld.global.f32 	%f1859, [%rd10+544764];
	ld.global.f32 	%f1860, [%rd11+544764];
	sub.f32 	%f1861, %f1859, %f1860;
	mul.f32 	%f1862, %f1858, %f1861;
	st.global.f32 	[%rd12+542720], %f1862;
	ld.global.f32 	%f1863, [%rd8+544768];
	ld.global.f32 	%f1864, [%rd9+544768];
	add.f32 	%f1865, %f1863, %f1864;
	ld.global.f32 	%f1866, [%rd10+546812];
	ld.global.f32 	%f1867, [%rd11+546812];
	sub.f32 	%f1868, %f1866, %f1867;
	mul.f32 	%f1869, %f1865, %f1868;
	st.global.f32 	[%rd12+544768], %f1869;
	ld.global.f32 	%f1870, [%rd8+546816];
	ld.global.f32 	%f1871, [%rd9+546816];
	add.f32 	%f1872, %f1870, %f1871;
	ld.global.f32 	%f1873, [%rd10+548860];
	ld.global.f32 	%f1874, [%rd11+548860];
	sub.f32 	%f1875, %f1873, %f1874;
	mul.f32 	%f1876, %f1872, %f1875;
	st.global.f32 	[%rd12+546816], %f1876;
	ld.global.f32 	%f1877, [%rd8+548864];
	ld.global.f32 	%f1878, [%rd9+548864];
	add.f32 	%f1879, %f1877, %f1878;
	ld.global.f32 	%f1880, [%rd10+550908];
	ld.global.f32 	%f1881, [%rd11+550908];
	sub.f32 	%f1882, %f1880, %f1881;
	mul.f32 	%f1883, %f1879, %f1882;
	st.global.f32 	[%rd12+548864], %f1883;
	ld.global.f32 	%f1884, [%rd8+550912];
	ld.global.f32 	%f1885, [%rd9+550912];
	add.f32 	%f1886, %f1884, %f1885;
	ld.global.f32 	%f1887, [%rd10+552956];
	ld.global.f32 	%f1888, [%rd11+552956];
	sub.f32 	%f1889, %f1887, %f1888;
	mul.f32 	%f1890, %f1886, %f1889;
	st.global.f32 	[%rd12+550912], %f1890;
	ld.global.f32 	%f1891, [%rd8+552960];
	ld.global.f32 	%f1892, [%rd9+552960];
	add.f32 	%f1893, %f1891, %f1892;
	ld.global.f32 	%f1894, [%rd10+555004];
	ld.global.f32 	%f1895, [%rd11+555004];
	sub.f32 	%f1896, %f1894, %f1895;
	mul.f32 	%f1897, %f1893, %f1896;
	st.global.f32 	[%rd12+552960], %f1897;
	ld.global.f32 	%f1898, [%rd8+555008];
	ld.global.f32 	%f1899, [%rd9+555008];
	add.f32 	%f1900, %f1898, %f1899;
	ld.global.f32 	%f1901, [%rd10+557052];
	ld.global.f32 	%f1902, [%rd11+557052];
	sub.f32 	%f1903, %f1901, %f1902;
	mul.f32 	%f1904, %f1900, %f1903;
	st.global.f32 	[%rd12+555008], %f1904;
	ld.global.f32 	%f1905, [%rd8+557056];
	ld.global.f32 	%f1906, [%rd9+557056];
	add.f32 	%f1907, %f1905, %f1906;
	ld.global.f32 	%f1908, [%rd10+559100];
	ld.global.f32 	%f1909, [%rd11+559100];
	sub.f32 	%f1910, %f1908, %f1909;
	mul.f32 	%f1911, %f1907, %f1910;
	st.global.f32 	[%rd12+557056], %f1911;
	ld.global.f32 	%f1912, [%rd8+559104];
	ld.global.f32 	%f1913, [%rd9+559104];
	add.f32 	%f1914, %f1912, %f1913;
	ld.global.f32 	%f1915, [%rd10+561148];
	ld.global.f32 	%f1916, [%rd11+561148];
	sub.f32 	%f1917, %f1915, %f1916;
	mul.f32 	%f1918, %f1914, %f1917;
	st.global.f32 	[%rd12+559104], %f1918;
	ld.global.f32 	%f1919, [%rd8+561152];
	ld.global.f32 	%f1920, [%rd9+561152];
	add.f32 	%f1921, %f1919, %f1920;
	ld.global.f32 	%f1922, [%rd10+563196];
	ld.global.f32 	%f1923, [%rd11+563196];
	sub.f32 	%f1924, %f1922, %f1923;
	mul.f32 	%f1925, %f1921, %f1924;
	st.global.f32 	[%rd12+561152], %f1925;
	ld.global.f32 	%f1926, [%rd8+563200];
	ld.global.f32 	%f1927, [%rd9+563200];
	add.f32 	%f1928, %f1926, %f1927;
	ld.global.f32 	%f1929, [%rd10+565244];
	ld.global.f32 	%f1930, [%rd11+565244];
	sub.f32 	%f1931, %f1929, %f1930;
	mul.f32 	%f1932, %f1928, %f1931;
	st.global.f32 	[%rd12+563200], %f1932;
	ld.global.f32 	%f1933, [%rd8+565248];
	ld.global.f32 	%f1934, [%rd9+565248];
	add.f32 	%f1935, %f1933, %f1934;
	ld.global.f32 	%f1936, [%rd10+567292];
	ld.global.f32 	%f1937, [%rd11+567292];
	sub.f32 	%f1938, %f1936, %f1937;
	mul.f32 	%f1939, %f1935, %f1938;
	st.global.f32 	[%rd12+565248], %f1939;
	ld.global.f32 	%f1940, [%rd8+567296];
	ld.global.f32 	%f1941, [%rd9+567296];
	add.f32 	%f1942, %f1940, %f1941;
	ld.global.f32 	%f1943, [%rd10+569340];
	ld.global.f32 	%f1944, [%rd11+569340];
	sub.f32 	%f1945, %f1943, %f1944;
	mul.f32 	%f1946, %f1942, %f1945;
	st.global.f32 	[%rd12+567296], %f1946;
	ld.global.f32 	%f1947, [%rd8+569344];
	ld.global.f32 	%f1948, [%rd9+569344];
	add.f32 	%f1949, %f1947, %f1948;
	ld.global.f32 	%f1950, [%rd10+571388];
	ld.global.f32 	%f1951, [%rd11+571388];
	sub.f32 	%f1952, %f1950, %f1951;
	mul.f32 	%f1953, %f1949, %f1952;
	st.global.f32 	[%rd12+569344], %f1953;
	ld.global.f32 	%f1954, [%rd8+571392];
	ld.global.f32 	%f1955, [%rd9+571392];
	add.f32 	%f1956, %f1954, %f1955;
	ld.global.f32 	%f1957, [%rd10+573436];
	ld.global.f32 	%f1958, [%rd11+573436];
	sub.f32 	%f1959, %f1957, %f1958;
	mul.f32 	%f1960, %f1956, %f1959;
	st.global.f32 	[%rd12+571392], %f1960;
	ld.global.f32 	%f1961, [%rd8+573440];
	ld.global.f32 	%f1962, [%rd9+573440];
	add.f32 	%f1963, %f1961, %f1962;
	ld.global.f32 	%f1964, [%rd10+575484];
	ld.global.f32 	%f1965, [%rd11+575484];
	sub.f32 	%f1966, %f1964, %f1965;
	mul.f32 	%f1967, %f1963, %f1966;
	st.global.f32 	[%rd12+573440], %f1967;
	ld.global.f32 	%f1968, [%rd8+575488];
	ld.global.f32 	%f1969, [%rd9+575488];
	add.f32 	%f1970, %f1968, %f1969;
	ld.global.f32 	%f1971, [%rd10+577532];
	ld.global.f32 	%f1972, [%rd11+577532];
	sub.f32 	%f1973, %f1971, %f1972;
	mul.f32 	%f1974, %f1970, %f1973;
	st.global.f32 	[%rd12+575488], %f1974;
	ld.global.f32 	%f1975, [%rd8+577536];
	ld.global.f32 	%f1976, [%rd9+577536];
	add.f32 	%f1977, %f1975, %f1976;
	ld.global.f32 	%f1978, [%rd10+579580];
	ld.global.f32 	%f1979, [%rd11+579580];
	sub.f32 	%f1980, %f1978, %f1979;
	mul.f32 	%f1981, %f1977, %f1980;
	st.global.f32 	[%rd12+577536], %f1981;
	ld.global.f32 	%f1982, [%rd8+579584];
	ld.global.f32 	%f1983, [%rd9+579584];
	add.f32 	%f1984, %f1982, %f1983;
	ld.global.f32 	%f1985, [%rd10+581628];
	ld.global.f32 	%f1986, [%rd11+581628];
	sub.f32 	%f1987, %f1985, %f1986;
	mul.f32 	%f1988, %f1984, %f1987;
	st.global.f32 	[%rd12+579584], %f1988;
	ld.global.f32 	%f1989, [%rd8+581632];
	ld.global.f32 	%f1990, [%rd9+581632];
	add.f32 	%f1991, %f1989, %f1990;
	ld.global.f32 	%f1992, [%rd10+583676];
	ld.global.f32 	%f1993, [%rd11+583676];
	sub.f32 	%f1994, %f1992, %f1993;
	mul.f32 	%f1995, %f1991, %f1994;
	st.global.f32 	[%rd12+581632], %f1995;
	ld.global.f32 	%f1996, [%rd8+583680];
	ld.global.f32 	%f1997, [%rd9+583680];
	add.f32 	%f1998, %f1996, %f1997;
	ld.global.f32 	%f1999, [%rd10+585724];
	ld.global.f32 	%f2000, [%rd11+585724];
	sub.f32 	%f2001, %f1999, %f2000;
	mul.f32 	%f2002, %f1998, %f2001;
	st.global.f32 	[%rd12+583680], %f2002;
	ld.global.f32 	%f2003, [%rd8+585728];
	ld.global.f32 	%f2004, [%rd9+585728];
	add.f32 	%f2005, %f2003, %f2004;
	ld.global.f32 	%f2006, [%rd10+587772];
	ld.global.f32 	%f2007, [%rd11+587772];
	sub.f32 	%f2008, %f2006, %f2007;
	mul.f32 	%f2009, %f2005, %f2008;
	st.global.f32 	[%rd12+585728], %f2009;
	ld.global.f32 	%f2010, [%rd8+587776];
	ld.global.f32 	%f2011, [%rd9+587776];
	add.f32 	%f2012, %f2010, %f2011;
	ld.global.f32 	%f2013, [%rd10+589820];
	ld.global.f32 	%f2014, [%rd11+589820];
	sub.f32 	%f2015, %f2013, %f2014;
	mul.f32 	%f2016, %f2012, %f2015;
	st.global.f32 	[%rd12+587776], %f2016;
	ld.global.f32 	%f2017, [%rd8+589824];
	ld.global.f32 	%f2018, [%rd9+589824];
	add.f32 	%f2019, %f2017, %f2018;
	ld.global.f32 	%f2020, [%rd10+591868];
	ld.global.f32 	%f2021, [%rd11+591868];
	sub.f32 	%f2022, %f2020, %f2021;
	mul.f32 	%f2023, %f2019, %f2022;
	st.global.f32 	[%rd12+589824], %f2023;
	ld.global.f32 	%f2024, [%rd8+591872];
	ld.global.f32 	%f2025, [%rd9+591872];
	add.f32 	%f2026, %f2024, %f2025;
	ld.global.f32 	%f2027, [%rd10+593916];
	ld.global.f32 	%f2028, [%rd11+593916];
	sub.f32 	%f2029, %f2027, %f2028;
	mul.f32 	%f2030, %f2026, %f2029;
	st.global.f32 	[%rd12+591872], %f2030;
	ld.global.f32 	%f2031, [%rd8+593920];
	ld.global.f32 	%f2032, [%rd9+593920];
	add.f32 	%f2033, %f2031, %f2032;
	ld.global.f32 	%f2034, [%rd10+595964];
	ld.global.f32 	%f2035, [%rd11+595964];
	sub.f32 	%f2036, %f2034, %f2035;
	mul.f32 	%f2037, %f2033, %f2036;
	st.global.f32 	[%rd12+593920], %f2037;
	ld.global.f32 	%f2038, [%rd8+595968];
	ld.global.f32 	%f2039, [%rd9+595968];
	add.f32 	%f2040, %f2038, %f2039;
	ld.global.f32 	%f2041, [%rd10+598012];
	ld.global.f32 	%f2042, [%rd11+598012];
	sub.f32 	%f2043, %f2041, %f2042;
	mul.f32 	%f2044, %f2040, %f2043;
	st.global.f32 	[%rd12+595968], %f2044;
	ld.global.f32 	%f2045, [%rd8+598016];
	ld.global.f32 	%f2046, [%rd9+598016];
	add.f32 	%f2047, %f2045, %f2046;
	ld.global.f32 	%f2048, [%rd10+600060];
	ld.global.f32 	%f2049, [%rd11+600060];
	sub.f32 	%f2050, %f2048, %f2049;
	mul.f32 	%f2051, %f2047, %f2050;
	st.global.f32 	[%rd12+598016], %f2051;
	ld.global.f32 	%f2052, [%rd8+600064];
	ld.global.f32 	%f2053, [%rd9+600064];
	add.f32 	%f2054, %f2052, %f2053;
	ld.global.f32 	%f2055, [%rd10+602108];
	ld.global.f32 	%f2056, [%rd11+602108];
	sub.f32 	%f2057, %f2055, %f2056;
	mul.f32 	%f2058, %f2054, %f2057;
	st.global.f32 	[%rd12+600064], %f2058;
	ld.global.f32 	%f2059, [%rd8+602112];
	ld.global.f32 	%f2060, [%rd9+602112];
	add.f32 	%f2061, %f2059, %f2060;
	ld.global.f32 	%f2062, [%rd10+604156];
	ld.global.f32 	%f2063, [%rd11+604156];
	sub.f32 	%f2064, %f2062, %f2063;
	mul.f32 	%f2065, %f2061, %f2064;
	st.global.f32 	[%rd12+602112], %f2065;
	ld.global.f32 	%f2066, [%rd8+604160];
	ld.global.f32 	%f2067, [%rd9+604160];
	add.f32 	%f2068, %f2066, %f2067;
	ld.global.f32 	%f2069, [%rd10+606204];
	ld.global.f32 	%f2070, [%rd11+606204];
	sub.f32 	%f2071, %f2069, %f2070;
	mul.f32 	%f2072, %f2068, %f2071;
	st.global.f32 	[%rd12+604160], %f2072;
	ld.global.f32 	%f2073, [%rd8+606208];
	ld.global.f32 	%f2074, [%rd9+606208];
	add.f32 	%f2075, %f2073, %f2074;
	ld.global.f32 	%f2076, [%rd10+608252];
	ld.global.f32 	%f2077, [%rd11+608252];
	sub.f32 	%f2078, %f2076, %f2077;
	mul.f32 	%f2079, %f2075, %f2078;
	st.global.f32 	[%rd12+606208], %f2079;
	ld.global.f32 	%f2080, [%rd8+608256];
	ld.global.f32 	%f2081, [%rd9+608256];
	add.f32 	%f2082, %f2080, %f2081;
	ld.global.f32 	%f2083, [%rd10+610300];
	ld.global.f32 	%f2084, [%rd11+610300];
	sub.f32 	%f2085, %f2083, %f2084;
	mul.f32 	%f2086, %f2082, %f2085;
	st.global.f32 	[%rd12+608256], %f2086;
	ld.global.f32 	%f2087, [%rd8+610304];
	ld.global.f32 	%f2088, [%rd9+610304];
	add.f32 	%f2089, %f2087, %f2088;
	ld.global.f32 	%f2090, [%rd10+612348];
	ld.global.f32 	%f2091, [%rd11+612348];
	sub.f32 	%f2092, %f2090, %f2091;
	mul.f32 	%f2093, %f2089, %f2092;
	st.global.f32 	[%rd12+610304], %f2093;
	ld.global.f32 	%f2094, [%rd8+612352];
	ld.global.f32 	%f2095, [%rd9+612352];
	add.f32 	%f2096, %f2094, %f2095;
	ld.global.f32 	%f2097, [%rd10+614396];
	ld.global.f32 	%f2098, [%rd11+614396];
	sub.f32 	%f2099, %f2097, %f2098;
	mul.f32 	%f2100, %f2096, %f2099;
	st.global.f32 	[%rd12+612352], %f2100;
	ld.global.f32 	%f2101, [%rd8+614400];
	ld.global.f32 	%f2102, [%rd9+614400];
	add.f32 	%f2103, %f2101, %f2102;
	ld.global.f32 	%f2104, [%rd10+616444];
	ld.global.f32 	%f2105, [%rd11+616444];
	sub.f32 	%f2106, %f2104, %f2105;
	mul.f32 	%f2107, %f2103, %f2106;
	st.global.f32 	[%rd12+614400], %f2107;
	ld.global.f32 	%f2108, [%rd8+616448];
	ld.global.f32 	%f2109, [%rd9+616448];
	add.f32 	%f2110, %f2108, %f2109;
	ld.global.f32 	%f2111, [%rd10+618492];
	ld.global.f32 	%f2112, [%rd11+618492];
	sub.f32 	%f2113, %f2111, %f2112;
	mul.f32 	%f2114, %f2110, %f2113;
	st.global.f32 	[%rd12+616448], %f2114;
	ld.global.f32 	%f2115, [%rd8+618496];
	ld.global.f32 	%f2116, [%rd9+618496];
	add.f32 	%f2117, %f2115, %f2116;
	ld.global.f32 	%f2118, [%rd10+620540];
	ld.global.f32 	%f2119, [%rd11+620540];
	sub.f32 	%f2120, %f2118, %f2119;
	mul.f32 	%f2121, %f2117, %f2120;
	st.global.f32 	[%rd12+618496], %f2121;
	ld.global.f32 	%f2122, [%rd8+620544];
	ld.global.f32 	%f2123, [%rd9+620544];
	add.f32 	%f2124, %f2122, %f2123;
	ld.global.f32 	%f2125, [%rd10+622588];
	ld.global.f32 	%f2126, [%rd11+622588];
	sub.f32 	%f2127, %f2125, %f2126;
	mul.f32 	%f2128, %f2124, %f2127;
	st.global.f32 	[%rd12+620544], %f2128;
	ld.global.f32 	%f2129, [%rd8+622592];
	ld.global.f32 	%f2130, [%rd9+622592];
	add.f32 	%f2131, %f2129, %f2130;
	ld.global.f32 	%f2132, [%rd10+624636];
	ld.global.f32 	%f2133, [%rd11+624636];
	sub.f32 	%f2134, %f2132, %f2133;
	mul.f32 	%f2135, %f2131, %f2134;
	st.global.f32 	[%rd12+622592], %f2135;
	ld.global.f32 	%f2136, [%rd8+624640];
	ld.global.f32 	%f2137, [%rd9+624640];
	add.f32 	%f2138, %f2136, %f2137;
	ld.global.f32 	%f2139, [%rd10+626684];
	ld.global.f32 	%f2140, [%rd11+626684];
	sub.f32 	%f2141, %f2139, %f2140;
	mul.f32 	%f2142, %f2138, %f2141;
	st.global.f32 	[%rd12+624640], %f2142;
	ld.global.f32 	%f2143, [%rd8+626688];
	ld.global.f32 	%f2144, [%rd9+626688];
	add.f32 	%f2145, %f2143, %f2144;
	ld.global.f32 	%f2146, [%rd10+628732];
	ld.global.f32 	%f2147, [%rd11+628732];
	sub.f32 	%f2148, %f2146, %f2147;
	mul.f32 	%f2149, %f2145, %f2148;
	st.global.f32 	[%rd12+626688], %f2149;
	ld.global.f32 	%f2150, [%rd8+628736];
	ld.global.f32 	%f2151, [%rd9+628736];
	add.f32 	%f2152, %f2150, %f2151;
	ld.global.f32 	%f2153, [%rd10+630780];
	ld.global.f32 	%f2154, [%rd11+630780];
	sub.f32 	%f2155, %f2153, %f2154;
	mul.f32 	%f2156, %f2152, %f2155;
	st.global.f32 	[%rd12+628736], %f2156;
	ld.global.f32 	%f2157, [%rd8+630784];
	ld.global.f32 	%f2158, [%rd9+630784];
	add.f32 	%f2159, %f2157, %f2158;
	ld.global.f32 	%f2160, [%rd10+632828];
	ld.global.f32 	%f2161, [%rd11+632828];
	sub.f32 	%f2162, %f2160, %f2161;
	mul.f32 	%f2163, %f2159, %f2162;
	st.global.f32 	[%rd12+630784], %f2163;
	ld.global.f32 	%f2164, [%rd8+632832];
	ld.global.f32 	%f2165, [%rd9+632832];
	add.f32 	%f2166, %f2164, %f2165;
	ld.global.f32 	%f2167, [%rd10+634876];
	ld.global.f32 	%f2168, [%rd11+634876];
	sub.f32 	%f2169, %f2167, %f2168;
	mul.f32 	%f2170, %f2166, %f2169;
	st.global.f32 	[%rd12+632832], %f2170;
	ld.global.f32 	%f2171, [%rd8+634880];
	ld.global.f32 	%f2172, [%rd9+634880];
	add.f32 	%f2173, %f2171, %f2172;
	ld.global.f32 	%f2174, [%rd10+636924];
	ld.global.f32 	%f2175, [%rd11+636924];
	sub.f32 	%f2176, %f2174, %f2175;
	mul.f32 	%f2177, %f2173, %f2176;
	st.global.f32 	[%rd12+634880], %f2177;
	ld.global.f32 	%f2178, [%rd8+636928];
	ld.global.f32 	%f2179, [%rd9+636928];
	add.f32 	%f2180, %f2178, %f2179;
	ld.global.f32 	%f2181, [%rd10+638972];
	ld.global.f32 	%f2182, [%rd11+638972];
	sub.f32 	%f2183, %f2181, %f2182;
	mul.f32 	%f2184, %f2180, %f2183;
	st.global.f32 	[%rd12+636928], %f2184;
	ld.global.f32 	%f2185, [%rd8+638976];
	ld.global.f32 	%f2186, [%rd9+638976];
	add.f32 	%f2187, %f2185, %f2186;
	ld.global.f32 	%f2188, [%rd10+641020];
	ld.global.f32 	%f2189, [%rd11+641020];
	sub.f32 	%f2190, %f2188, %f2189;
	mul.f32 	%f2191, %f2187, %f2190;
	st.global.f32 	[%rd12+638976], %f2191;
	ld.global.f32 	%f2192, [%rd8+641024];
	ld.global.f32 	%f2193, [%rd9+641024];
	add.f32 	%f2194, %f2192, %f2193;
	ld.global.f32 	%f2195, [%rd10+643068];
	ld.global.f32 	%f2196, [%rd11+643068];
	sub.f32 	%f2197, %f2195, %f2196;
	mul.f32 	%f2198, %f2194, %f2197;
	st.global.f32 	[%rd12+641024], %f2198;
	ld.global.f32 	%f2199, [%rd8+643072];
	ld.global.f32 	%f2200, [%rd9+643072];
	add.f32 	%f2201, %f2199, %f2200;
	ld.global.f32 	%f2202, [%rd10+645116];
	ld.global.f32 	%f2203, [%rd11+645116];
	sub.f32 	%f2204, %f2202, %f2203;
	mul.f32 	%f2205, %f2201, %f2204;
	st.global.f32 	[%rd12+643072], %f2205;
	ld.global.f32 	%f2206, [%rd8+645120];
	ld.global.f32 	%f2207, [%rd9+645120];
	add.f32 	%f2208, %f2206, %f2207;
	ld.global.f32 	%f2209, [%rd10+647164];
	ld.global.f32 	%f2210, [%rd11+647164];
	sub.f32 	%f2211, %f2209, %f2210;
	mul.f32 	%f2212, %f2208, %f2211;
	st.global.f32 	[%rd12+645120], %f2212;
	ld.global.f32 	%f2213, [%rd8+647168];
	ld.global.f32 	%f2214, [%rd9+647168];
	add.f32 	%f2215, %f2213, %f2214;
	ld.global.f32 	%f2216, [%rd10+649212];
	ld.global.f32 	%f2217, [%rd11+649212];
	sub.f32 	%f2218, %f2216, %f2217;
	mul.f32 	%f2219, %f2215, %f2218;
	st.global.f32 	[%rd12+647168], %f2219;
	ld.global.f32 	%f2220, [%rd8+649216];
	ld.global.f32 	%f2221, [%rd9+649216];
	add.f32 	%f2222, %f2220, %f2221;
	ld.global.f32 	%f2223, [%rd10+651260];
	ld.global.f32 	%f2224, [%rd11+651260];
	sub.f32 	%f2225, %f2223, %f2224;
	mul.f32 	%f2226, %f2222, %f2225;
	st.global.f32 	[%rd12+649216], %f2226;
	ld.global.f32 	%f2227, [%rd8+651264];
	ld.global.f32 	%f2228, [%rd9+651264];
	add.f32 	%f2229, %f2227, %f2228;
	ld.global.f32 	%f2230, [%rd10+653308];
	ld.global.f32 	%f2231, [%rd11+653308];
	sub.f32 	%f2232, %f2230, %f2231;
	mul.f32 	%f2233, %f2229, %f2232;
	st.global.f32 	[%rd12+651264], %f2233;
	ld.global.f32 	%f2234, [%rd8+653312];
	ld.global.f32 	%f2235, [%rd9+653312];
	add.f32 	%f2236, %f2234, %f2235;
	ld.global.f32 	%f2237, [%rd10+655356];
	ld.global.f32 	%f2238, [%rd11+655356];
	sub.f32 	%f2239, %f2237, %f2238;
	mul.f32 	%f2240, %f2236, %f2239;
	st.global.f32 	[%rd12+653312], %f2240;
	ld.global.f32 	%f2241, [%rd8+655360];
	ld.global.f32 	%f2242, [%rd9+655360];
	add.f32 	%f2243, %f2241, %f2242;
	ld.global.f32 	%f2244, [%rd10+657404];
	ld.global.f32 	%f2245, [%rd11+657404];
	sub.f32 	%f2246, %f2244, %f2245;
	mul.f32 	%f2247, %f2243, %f2246;
	st.global.f32 	[%rd12+655360], %f2247;
	ld.global.f32 	%f2248, [%rd8+657408];
	ld.global.f32 	%f2249, [%rd9+657408];
	add.f32 	%f2250, %f2248, %f2249;
	ld.global.f32 	%f2251, [%rd10+659452];
	ld.global.f32 	%f2252, [%rd11+659452];
	sub.f32 	%f2253, %f2251, %f2252;
	mul.f32 	%f2254, %f2250, %f2253;
	st.global.f32 	[%rd12+657408], %f2254;
	ld.global.f32 	%f2255, [%rd8+659456];
	ld.global.f32 	%f2256, [%rd9+659456];
	add.f32 	%f2257, %f2255, %f2256;
	ld.global.f32 	%f2258, [%rd10+661500];
	ld.global.f32 	%f2259, [%rd11+661500];
	sub.f32 	%f2260, %f2258, %f2259;
	mul.f32 	%f2261, %f2257, %f2260;
	st.global.f32 	[%rd12+659456], %f2261;
	ld.global.f32 	%f2262, [%rd8+661504];
	ld.global.f32 	%f2263, [%rd9+661504];
	add.f32 	%f2264, %f2262, %f2263;
	ld.global.f32 	%f2265, [%rd10+663548];
	ld.global.f32 	%f2266, [%rd11+663548];
	sub.f32 	%f2267, %f2265, %f2266;
	mul.f32 	%f2268, %f2264, %f2267;
	st.global.f32 	[%rd12+661504], %f2268;
	ld.global.f32 	%f2269, [%rd8+663552];
	ld.global.f32 	%f2270, [%rd9+663552];
	add.f32 	%f2271, %f2269, %f2270;
	ld.global.f32 	%f2272, [%rd10+665596];
	ld.global.f32 	%f2273, [%rd11+665596];
	sub.f32 	%f2274, %f2272, %f2273;
	mul.f32 	%f2275, %f2271, %f2274;
	st.global.f32 	[%rd12+663552], %f2275;
	ld.global.f32 	%f2276, [%rd8+665600];
	ld.global.f32 	%f2277, [%rd9+665600];
	add.f32 	%f2278, %f2276, %f2277;
	ld.global.f32 	%f2279, [%rd10+667644];
	ld.global.f32 	%f2280, [%rd11+667644];
	sub.f32 	%f2281, %f2279, %f2280;
	mul.f32 	%f2282, %f2278, %f2281;
	st.global.f32 	[%rd12+665600], %f2282;
	ld.global.f32 	%f2283, [%rd8+667648];
	ld.global.f32 	%f2284, [%rd9+667648];
	add.f32 	%f2285, %f2283, %f2284;
	ld.global.f32 	%f2286, [%rd10+669692];
	ld.global.f32 	%f2287, [%rd11+669692];
	sub.f32 	%f2288, %f2286, %f2287;
	mul.f32 	%f2289, %f2285, %f2288;
	st.global.f32 	[%rd12+667648], %f2289;
	ld.global.f32 	%f2290, [%rd8+669696];
	ld.global.f32 	%f2291, [%rd9+669696];
	add.f32 	%f2292, %f2290, %f2291;
	ld.global.f32 	%f2293, [%rd10+671740];
	ld.global.f32 	%f2294, [%rd11+671740];
	sub.f32 	%f2295, %f2293, %f2294;
	mul.f32 	%f2296, %f2292, %f2295;
	st.global.f32 	[%rd12+669696], %f2296;
	ld.global.f32 	%f2297, [%rd8+671744];
	ld.global.f32 	%f2298, [%rd9+671744];
	add.f32 	%f2299, %f2297, %f2298;
	ld.global.f32 	%f2300, [%rd10+673788];
	ld.global.f32 	%f2301, [%rd11+673788];
	sub.f32 	%f2302, %f2300, %f2301;
	mul.f32 	%f2303, %f2299, %f2302;
	st.global.f32 	[%rd12+671744], %f2303;
	ld.global.f32 	%f2304, [%rd8+673792];
	ld.global.f32 	%f2305, [%rd9+673792];
	add.f32 	%f2306, %f2304, %f2305;
	ld.global.f32 	%f2307, [%rd10+675836];
	ld.global.f32 	%f2308, [%rd11+675836];
	sub.f32 	%f2309, %f2307, %f2308;
	mul.f32 	%f2310, %f2306, %f2309;
	st.global.f32 	[%rd12+673792], %f2310;
	ld.global.f32 	%f2311, [%rd8+675840];
	ld.global.f32 	%f2312, [%rd9+675840];
	add.f32 	%f2313, %f2311, %f2312;
	ld.global.f32 	%f2314, [%rd10+677884];
	ld.global.f32 	%f2315, [%rd11+677884];
	sub.f32 	%f2316, %f2314, %f2315;
	mul.f32 	%f2317, %f2313, %f2316;
	st.global.f32 	[%rd12+675840], %f2317;
	ld.global.f32 	%f2318, [%rd8+677888];
	ld.global.f32 	%f2319, [%rd9+677888];
	add.f32 	%f2320, %f2318, %f2319;
	ld.global.f32 	%f2321, [%rd10+679932];
	ld.global.f32 	%f2322, [%rd11+679932];
	sub.f32 	%f2323, %f2321, %f2322;
	mul.f32 	%f2324, %f2320, %f2323;
	st.global.f32 	[%rd12+677888], %f2324;
	ld.global.f32 	%f2325, [%rd8+679936];
	ld.global.f32 	%f2326, [%rd9+679936];
	add.f32 	%f2327, %f2325, %f2326;
	ld.global.f32 	%f2328, [%rd10+681980];
	ld.global.f32 	%f2329, [%rd11+681980];
	sub.f32 	%f2330, %f2328, %f2329;
	mul.f32 	%f2331, %f2327, %f2330;
	st.global.f32 	[%rd12+679936], %f2331;
	ld.global.f32 	%f2332, [%rd8+681984];
	ld.global.f32 	%f2333, [%rd9+681984];
	add.f32 	%f2334, %f2332, %f2333;
	ld.global.f32 	%f2335, [%rd10+684028];
	ld.global.f32 	%f2336, [%rd11+684028];
	sub.f32 	%f2337, %f2335, %f2336;
	mul.f32 	%f2338, %f2334, %f2337;
	st.global.f32 	[%rd12+681984], %f2338;
	ld.global.f32 	%f2339, [%rd8+684032];
	ld.global.f32 	%f2340, [%rd9+684032];
	add.f32 	%f2341, %f2339, %f2340;
	ld.global.f32 	%f2342, [%rd10+686076];
	ld.global.f32 	%f2343, [%rd11+686076];
	sub.f32 	%f2344, %f2342, %f2343;
	mul.f32 	%f2345, %f2341, %f2344;
	st.global.f32 	[%rd12+684032], %f2345;
	ld.global.f32 	%f2346, [%rd8+686080];
	ld.global.f32 	%f2347, [%rd9+686080];
	add.f32 	%f2348, %f2346, %f2347;
	ld.global.f32 	%f2349, [%rd10+688124];
	ld.global.f32 	%f2350, [%rd11+688124];
	sub.f32 	%f2351, %f2349, %f2350;
	mul.f32 	%f2352, %f2348, %f2351;
	st.global.f32 	[%rd12+686080], %f2352;
	ld.global.f32 	%f2353, [%rd8+688128];
	ld.global.f32 	%f2354, [%rd9+688128];
	add.f32 	%f2355, %f2353, %f2354;
	ld.global.f32 	%f2356, [%rd10+690172];
	ld.global.f32 	%f2357, [%rd11+690172];
	sub.f32 	%f2358, %f2356, %f2357;
	mul.f32 	%f2359, %f2355, %f2358;
	st.global.f32 	[%rd12+688128], %f2359;
	ld.global.f32 	%f2360, [%rd8+690176];
	ld.global.f32 	%f2361, [%rd9+690176];
	add.f32 	%f2362, %f2360, %f2361;
	ld.global.f32 	%f2363, [%rd10+692220];
	ld.global.f32 	%f2364, [%rd11+692220];
	sub.f32 	%f2365, %f2363, %f2364;
	mul.f32 	%f2366, %f2362, %f2365;
	st.global.f32 	[%rd12+690176], %f2366;
	ld.global.f32 	%f2367, [%rd8+692224];
	ld.global.f32 	%f2368, [%rd9+692224];
	add.f32 	%f2369, %f2367, %f2368;
	ld.global.f32 	%f2370, [%rd10+694268];
	ld.global.f32 	%f2371, [%rd11+694268];
	sub.f32 	%f2372, %f2370, %f2371;
	mul.f32 	%f2373, %f2369, %f2372;
	st.global.f32 	[%rd12+692224], %f2373;
	ld.global.f32 	%f2374, [%rd8+694272];
	ld.global.f32 	%f2375, [%rd9+694272];
	add.f32 	%f2376, %f2374, %f2375;
	ld.global.f32 	%f2377, [%rd10+696316];
	ld.global.f32 	%f2378, [%rd11+696316];
	sub.f32 	%f2379, %f2377, %f2378;
	mul.f32 	%f2380, %f2376, %f2379;
	st.global.f32 	[%rd12+694272], %f2380;
	ld.global.f32 	%f2381, [%rd8+696320];
	ld.global.f32 	%f2382, [%rd9+696320];
	add.f32 	%f2383, %f2381, %f2382;
	ld.global.f32 	%f2384, [%rd10+698364];
	ld.global.f32 	%f2385, [%rd11+698364];
	sub.f32 	%f2386, %f2384, %f2385;
	mul.f32 	%f2387, %f2383, %f2386;
	st.global.f32 	[%rd12+696320], %f2387;
	ld.global.f32 	%f2388, [%rd8+698368];
	ld.global.f32 	%f2389, [%rd9+698368];
	add.f32 	%f2390, %f2388, %f2389;
	ld.global.f32 	%f2391, [%rd10+700412];
	ld.global.f32 	%f2392, [%rd11+700412];
	sub.f32 	%f2393, %f2391, %f2392;
	mul.f32 	%f2394, %f2390, %f2393;
	st.global.f32 	[%rd12+698368], %f2394;
	ld.global.f32 	%f2395, [%rd8+700416];
	ld.global.f32 	%f2396, [%rd9+700416];
	add.f32 	%f2397, %f2395, %f2396;
	ld.global.f32 	%f2398, [%rd10+702460];
	ld.global.f32 	%f2399, [%rd11+702460];
	sub.f32 	%f2400, %f2398, %f2399;
	mul.f32 	%f2401, %f2397, %f2400;
	st.global.f32 	[%rd12+700416], %f2401;
	ld.global.f32 	%f2402, [%rd8+702464];
	ld.global.f32 	%f2403, [%rd9+702464];
	add.f32 	%f2404, %f2402, %f2403;
	ld.global.f32 	%f2405, [%rd10+704508];
	ld.global.f32 	%f2406, [%rd11+704508];
	sub.f32 	%f2407, %f2405, %f2406;
	mul.f32 	%f2408, %f2404, %f2407;
	st.global.f32 	[%rd12+702464], %f2408;
	ld.global.f32 	%f2409, [%rd8+704512];
	ld.global.f32 	%f2410, [%rd9+704512];
	add.f32 	%f2411, %f2409, %f2410;
	ld.global.f32 	%f2412, [%rd10+706556];
	ld.global.f32 	%f2413, [%rd11+706556];
	sub.f32 	%f2414, %f2412, %f2413;
	mul.f32 	%f2415, %f2411, %f2414;
	st.global.f32 	[%rd12+704512], %f2415;
	ld.global.f32 	%f2416, [%rd8+706560];
	ld.global.f32 	%f2417, [%rd9+706560];
	add.f32 	%f2418, %f2416, %f2417;
	ld.global.f32 	%f2419, [%rd10+708604];
	ld.global.f32 	%f2420, [%rd11+708604];
	sub.f32 	%f2421, %f2419, %f2420;
	mul.f32 	%f2422, %f2418, %f2421;
	st.global.f32 	[%rd12+706560], %f2422;
	ld.global.f32 	%f2423, [%rd8+708608];
	ld.global.f32 	%f2424, [%rd9+708608];
	add.f32 	%f2425, %f2423, %f2424;
	ld.global.f32 	%f2426, [%rd10+710652];
	ld.global.f32 	%f2427, [%rd11+710652];
	sub.f32 	%f2428, %f2426, %f2427;
	mul.f32 	%f2429, %f2425, %f2428;
	st.global.f32 	[%rd12+708608], %f2429;
	ld.global.f32 	%f2430, [%rd8+710656];
	ld.global.f32 	%f2431, [%rd9+710656];
	add.f32 	%f2432, %f2430, %f2431;
	ld.global.f32 	%f2433, [%rd10+712700];
	ld.global.f32 	%f2434, [%rd11+712700];
	sub.f32 	%f2435, %f2433, %f2434;
	mul.f32 	%f2436, %f2432, %f2435;
	st.global.f32 	[%rd12+710656], %f2436;
	ld.global.f32 	%f2437, [%rd8+712704];
	ld.global.f32 	%f2438, [%rd9+712704];
	add.f32 	%f2439, %f2437, %f2438;
	ld.global.f32 	%f2440, [%rd10+714748];
	ld.global.f32 	%f2441, [%rd11+714748];
	sub.f32 	%f2442, %f2440, %f2441;
	mul.f32 	%f2443, %f2439, %f2442;
	st.global.f32 	[%rd12+712704], %f2443;
	ld.global.f32 	%f2444, [%rd8+714752];
	ld.global.f32 	%f2445, [%rd9+714752];
	add.f32 	%f2446, %f2444, %f2445;
	ld.global.f32 	%f2447, [%rd10+716796];
	ld.global.f32 	%f2448, [%rd11+716796];
	sub.f32 	%f2449, %f2447, %f2448;
	mul.f32 	%f2450, %f2446, %f2449;
	st.global.f32 	[%rd12+714752], %f2450;
	ld.global.f32 	%f2451, [%rd8+716800];
	ld.global.f32 	%f2452, [%rd9+716800];
	add.f32 	%f2453, %f2451, %f2452;
	ld.global.f32 	%f2454, [%rd10+718844];
	ld.global.f32 	%f2455, [%rd11+718844];
	sub.f32 	%f2456, %f2454, %f2455;
	mul.f32 	%f2457, %f2453, %f2456;
	st.global.f32 	[%rd12+716800], %f2457;
	ld.global.f32 	%f2458, [%rd8+718848];
	ld.global.f32 	%f2459, [%rd9+718848];
	add.f32 	%f2460, %f2458, %f2459;
	ld.global.f32 	%f2461, [%rd10+720892];
	ld.global.f32 	%f2462, [%rd11+720892];
	sub.f32 	%f2463, %f2461, %f2462;
	mul.f32 	%f2464, %f2460, %f2463;
	st.global.f32 	[%rd12+718848], %f2464;
	ld.global.f32 	%f2465, [%rd8+720896];
	ld.global.f32 	%f2466, [%rd9+720896];
	add.f32 	%f2467, %f2465, %f2466;
	ld.global.f32 	%f2468, [%rd10+722940];
	ld.global.f32 	%f2469, [%rd11+722940];
	sub.f32 	%f2470, %f2468, %f2469;
	mul.f32 	%f2471, %f2467, %f2470;
	st.global.f32 	[%rd12+720896], %f2471;
	ld.global.f32 	%f2472, [%rd8+722944];
	ld.global.f32 	%f2473, [%rd9+722944];
	add.f32 	%f2474, %f2472, %f2473;
	ld.global.f32 	%f2475, [%rd10+724988];
	ld.global.f32 	%f2476, [%rd11+724988];
	sub.f32 	%f2477, %f2475, %f2476;
	mul.f32 	%f2478, %f2474, %f2477;
	st.global.f32 	[%rd12+722944], %f2478;
	ld.global.f32 	%f2479, [%rd8+724992];
	ld.global.f32 	%f2480, [%rd9+724992];
	add.f32 	%f2481, %f2479, %f2480;
	ld.global.f32 	%f2482, [%rd10+727036];
	ld.global.f32 	%f2483, [%rd11+727036];
	sub.f32 	%f2484, %f2482, %f2483;
	mul.f32 	%f2485, %f2481, %f2484;
	st.global.f32 	[%rd12+724992], %f2485;
	ld.global.f32 	%f2486, [%rd8+727040];
	ld.global.f32 	%f2487, [%rd9+727040];
	add.f32 	%f2488, %f2486, %f2487;
	ld.global.f32 	%f2489, [%rd10+729084];
	ld.global.f32 	%f2490, [%rd11+729084];
	sub.f32 	%f2491, %f2489, %f2490;
	mul.f32 	%f2492, %f2488, %f2491;
	st.global.f32 	[%rd12+727040], %f2492;
	ld.global.f32 	%f2493, [%rd8+729088];
	ld.global.f32 	%f2494, [%rd9+729088];
	add.f32 	%f2495, %f2493, %f2494;
	ld.global.f32 	%f2496, [%rd10+731132];
	ld.global.f32 	%f2497, [%rd11+731132];
	sub.f32 	%f2498, %f2496, %f2497;
	mul.f32 	%f2499, %f2495, %f2498;
	st.global.f32 	[%rd12+729088], %f2499;
	ld.global.f32 	%f2500, [%rd8+731136];
	ld.global.f32 	%f2501, [%rd9+731136];
	add.f32 	%f2502, %f2500, %f2501;
	ld.global.f32 	%f2503, [%rd10+733180];
	ld.global.f32 	%f2504, [%rd11+733180];
	sub.f32 	%f2505, %f2503, %f2504;
	mul.f32 	%f2506, %f2502, %f2505;
	st.global.f32 	[%rd12+731136], %f2506;
	ld.global.f32 	%f2507, [%rd8+733184];
	ld.global.f32 	%f2508, [%rd9+733184];
	add.f32 	%f2509, %f2507, %f2508;
	ld.global.f32 	%f2510, [%rd10+735228];
	ld.global.f32 	%f2511, [%rd11+735228];
	sub.f32 	%f2512, %f2510, %f2511;
	mul.f32 	%f2513, %f2509, %f2512;
	st.global.f32 	[%rd12+733184], %f2513;
	ld.global.f32 	%f2514, [%rd8+735232];
	ld.global.f32 	%f2515, [%rd9+735232];
	add.f32 	%f2516, %f2514, %f2515;
	ld.global.f32 	%f2517, [%rd10+737276];
	ld.global.f32 	%f2518, [%rd11+737276];
	sub.f32 	%f2519, %f2517, %f2518;
	mul.f32 	%f2520, %f2516, %f2519;
	st.global.f32 	[%rd12+735232], %f2520;
	ld.global.f32 	%f2521, [%rd8+737280];
	ld.global.f32 	%f2522, [%rd9+737280];
	add.f32 	%f2523, %f2521, %f2522;
	ld.global.f32 	%f2524, [%rd10+739324];
	ld.global.f32 	%f2525, [%rd11+739324];
	sub.f32 	%f2526, %f2524, %f2525;
	mul.f32 	%f2527, %f2523, %f2526;
	st.global.f32 	[%rd12+737280], %f2527;
	ld.global.f32 	%f2528, [%rd8+739328];
	ld.global.f32 	%f2529, [%rd9+739328];
	add.f32 	%f2530, %f2528, %f2529;
	ld.global.f32 	%f2531, [%rd10+741372];
	ld.global.f32 	%f2532, [%rd11+741372];
	sub.f32 	%f2533, %f2531, %f2532;
	mul.f32 	%f2534, %f2530, %f2533;
	st.global.f32 	[%rd12+739328], %f2534;
	ld.global.f32 	%f2535, [%rd8+741376];
	ld.global.f32 	%f2536, [%rd9+741376];
	add.f32 	%f2537, %f2535, %f2536;
	ld.global.f32 	%f2538, [%rd10+743420];
	ld.global.f32 	%f2539, [%rd11+743420];
	sub.f32 	%f2540, %f2538, %f2539;
	mul.f32 	%f2541, %f2537, %f2540;
	st.global.f32 	[%rd12+741376], %f2541;
	ld.global.f32 	%f2542, [%rd8+743424];
	ld.global.f32 	%f2543, [%rd9+743424];
	add.f32 	%f2544, %f2542, %f2543;
	ld.global.f32 	%f2545, [%rd10+745468];
	ld.global.f32 	%f2546, [%rd11+745468];
	sub.f32 	%f2547, %f2545, %f2546;
	mul.f32 	%f2548, %f2544, %f2547;
	st.global.f32 	[%rd12+743424], %f2548;
	ld.global.f32 	%f2549, [%rd8+745472];
	ld.global.f32 	%f2550, [%rd9+745472];
	add.f32 	%f2551, %f2549, %f2550;
	ld.global.f32 	%f2552, [%rd10+747516];
	ld.global.f32 	%f2553, [%rd11+747516];
	sub.f32 	%f2554, %f2552, %f2553;
	mul.f32 	%f2555, %f2551, %f2554;
	st.global.f32 	[%rd12+745472], %f2555;
	ld.global.f32 	%f2556, [%rd8+747520];
	ld.global.f32 	%f2557, [%rd9+747520];
	add.f32 	%f2558, %f2556, %f2557;
	ld.global.f32 	%f2559, [%rd10+749564];
	ld.global.f32 	%f2560, [%rd11+749564];
	sub.f32 	%f2561, %f2559, %f2560;
	mul.f32 	%f2562, %f2558, %f2561;
	st.global.f32 	[%rd12+747520], %f2562;
	ld.global.f32 	%f2563, [%rd8+749568];
	ld.global.f32 	%f2564, [%rd9+749568];
	add.f32 	%f2565, %f2563, %f2564;
	ld.global.f32 	%f2566, [%rd10+751612];
	ld.global.f32 	%f2567, [%rd11+751612];
	sub.f32 	%f2568, %f2566, %f2567;
	mul.f32 	%f2569, %f2565, %f2568;
	st.global.f32 	[%rd12+749568], %f2569;
	ld.global.f32 	%f2570, [%rd8+751616];
	ld.global.f32 	%f2571, [%rd9+751616];
	add.f32 	%f2572, %f2570, %f2571;
	ld.global.f32 	%f2573, [%rd10+753660];
	ld.global.f32 	%f2574, [%rd11+753660];
	sub.f32 	%f2575, %f2573, %f2574;
	mul.f32 	%f2576, %f2572, %f2575;
	st.global.f32 	[%rd12+751616], %f2576;
	ld.global.f32 	%f2577, [%rd8+753664];
	ld.global.f32 	%f2578, [%rd9+753664];
	add.f32 	%f2579, %f2577, %f2578;
	ld.global.f32 	%f2580, [%rd10+755708];
	ld.global.f32 	%f2581, [%rd11+755708];
	sub.f32 	%f2582, %f2580, %f2581;
	mul.f32 	%f2583, %f2579, %f2582;
	st.global.f32 	[%rd12+753664], %f2583;
	ld.global.f32 	%f2584, [%rd8+755712];
	ld.global.f32 	%f2585, [%rd9+755712];
	add.f32 	%f2586, %f2584, %f2585;
	ld.global.f32 	%f2587, [%rd10+757756];
	ld.global.f32 	%f2588, [%rd11+757756];
	sub.f32 	%f2589, %f2587, %f2588;
	mul.f32 	%f2590, %f2586, %f2589;
	st.global.f32 	[%rd12+755712], %f2590;
	ld.global.f32 	%f2591, [%rd8+757760];
	ld.global.f32 	%f2592, [%rd9+757760];
	add.f32 	%f2593, %f2591, %f2592;
	ld.global.f32 	%f2594, [%rd10+759804];
	ld.global.f32 	%f2595, [%rd11+759804];
	sub.f32 	%f2596, %f2594, %f2595;
	mul.f32 	%f2597, %f2593, %f2596;
	st.global.f32 	[%rd12+757760], %f2597;
	ld.global.f32 	%f2598, [%rd8+759808];
	ld.global.f32 	%f2599, [%rd9+759808];
	add.f32 	%f2600, %f2598, %f2599;
	ld.global.f32 	%f2601, [%rd10+761852];
	ld.global.f32 	%f2602, [%rd11+761852];
	sub.f32 	%f2603, %f2601, %f2602;
	mul.f32 	%f2604, %f2600, %f2603;
	st.global.f32 	[%rd12+759808], %f2604;
	ld.global.f32 	%f2605, [%rd8+761856];
	ld.global.f32 	%f2606, [%rd9+761856];
	add.f32 	%f2607, %f2605, %f2606;
	ld.global.f32 	%f2608, [%rd10+763900];
	ld.global.f32 	%f2609, [%rd11+763900];
	sub.f32 	%f2610, %f2608, %f2609;
	mul.f32 	%f2611, %f2607, %f2610;
	st.global.f32 	[%rd12+761856], %f2611;
	ld.global.f32 	%f2612, [%rd8+763904];
	ld.global.f32 	%f2613, [%rd9+763904];
	add.f32 	%f2614, %f2612, %f2613;
	ld.global.f32 	%f2615, [%rd10+765948];
	ld.global.f32 	%f2616, [%rd11+765948];
	sub.f32 	%f2617, %f2615, %f2616;
	mul.f32 	%f2618, %f2614, %f2617;
	st.global.f32 	[%rd12+763904], %f2618;
	ld.global.f32 	%f2619, [%rd8+765952];
	ld.global.f32 	%f2620, [%rd9+765952];
	add.f32 	%f2621, %f2619, %f2620;
	ld.global.f32 	%f2622, [%rd10+767996];
	ld.global.f32 	%f2623, [%rd11+767996];
	sub.f32 	%f2624, %f2622, %f2623;
	mul.f32 	%f2625, %f2621, %f2624;
	st.global.f32 	[%rd12+765952], %f2625;
	ld.global.f32 	%f2626, [%rd8+768000];
	ld.global.f32 	%f2627, [%rd9+768000];
	add.f32 	%f2628, %f2626, %f2627;
	ld.global.f32 	%f2629, [%rd10+770044];
	ld.global.f32 	%f2630, [%rd11+770044];
	sub.f32 	%f2631, %f2629, %f2630;
	mul.f32 	%f2632, %f2628, %f2631;
	st.global.f32 	[%rd12+768000], %f2632;
	ld.global.f32 	%f2633, [%rd8+770048];
	ld.global.f32 	%f2634, [%rd9+770048];
	add.f32 	%f2635, %f2633, %f2634;
	ld.global.f32 	%f2636, [%rd10+772092];
	ld.global.f32 	%f2637, [%rd11+772092];
	sub.f32 	%f2638, %f2636, %f2637;
	mul.f32 	%f2639, %f2635, %f2638;
	st.global.f32 	[%rd12+770048], %f2639;
	ld.global.f32 	%f2640, [%rd8+772096];
	ld.global.f32 	%f2641, [%rd9+772096];
	add.f32 	%f2642, %f2640, %f2641;
	ld.global.f32 	%f2643, [%rd10+774140];
	ld.global.f32 	%f2644, [%rd11+774140];
	sub.f32 	%f2645, %f2643, %f2644;
	mul.f32 	%f2646, %f2642, %f2645;
	st.global.f32 	[%rd12+772096], %f2646;
	ld.global.f32 	%f2647, [%rd8+774144];
	ld.global.f32 	%f2648, [%rd9+774144];
	add.f32 	%f2649, %f2647, %f2648;
	ld.global.f32 	%f2650, [%rd10+776188];
	ld.global.f32 	%f2651, [%rd11+776188];
	sub.f32 	%f2652, %f2650, %f2651;
	mul.f32 	%f2653, %f2649, %f2652;
	st.global.f32 	[%rd12+774144], %f2653;
	ld.global.f32 	%f2654, [%rd8+776192];
	ld.global.f32 	%f2655, [%rd9+776192];
	add.f32 	%f2656, %f2654, %f2655;
	ld.global.f32 	%f2657, [%rd10+778236];
	ld.global.f32 	%f2658, [%rd11+778236];
	sub.f32 	%f2659, %f2657, %f2658;
	mul.f32 	%f2660, %f2656, %f2659;
	st.global.f32 	[%rd12+776192], %f2660;
	ld.global.f32 	%f2661, [%rd8+778240];
	ld.global.f32 	%f2662, [%rd9+778240];
	add.f32 	%f2663, %f2661, %f2662;
	ld.global.f32 	%f2664, [%rd10+780284];
	ld.global.f32 	%f2665, [%rd11+780284];
	sub.f32 	%f2666, %f2664, %f2665;
	mul.f32 	%f2667, %f2663, %f2666;
	st.global.f32 	[%rd12+778240], %f2667;
	ld.global.f32 	%f2668, [%rd8+780288];
	ld.global.f32 	%f2669, [%rd9+780288];
	add.f32 	%f2670, %f2668, %f2669;
	ld.global.f32 	%f2671, [%rd10+782332];
	ld.global.f32 	%f2672, [%rd11+782332];
	sub.f32 	%f2673, %f2671, %f2672;
	mul.f32 	%f2674, %f2670, %f2673;
	st.global.f32 	[%rd12+780288], %f2674;
	ld.global.f32 	%f2675, [%rd8+782336];
	ld.global.f32 	%f2676, [%rd9+782336];
	add.f32 	%f2677, %f2675, %f2676;
	ld.global.f32 	%f2678, [%rd10+784380];
	ld.global.f32 	%f2679, [%rd11+784380];
	sub.f32 	%f2680, %f2678, %f2679;
	mul.f32 	%f2681, %f2677, %f2680;
	st.global.f32 	[%rd12+782336], %f2681;
	ld.global.f32 	%f2682, [%rd8+784384];
	ld.global.f32 	%f2683, [%rd9+784384];
	add.f32 	%f2684, %f2682, %f2683;
	ld.global.f32 	%f2685, [%rd10+786428];
	ld.global.f32 	%f2686, [%rd11+786428];
	sub.f32 	%f2687, %f2685, %f2686;
	mul.f32 	%f2688, %f2684, %f2687;
	st.global.f32 	[%rd12+784384], %f2688;
	ld.global.f32 	%f2689, [%rd8+786432];
	ld.global.f32 	%f2690, [%rd9+786432];
	add.f32 	%f2691, %f2689, %f2690;
	ld.global.f32 	%f2692, [%rd10+788476];
	ld.global.f32 	%f2693, [%rd11+788476];
	sub.f32 	%f2694, %f2692, %f2693;
	mul.f32 	%f2695, %f2691, %f2694;
	st.global.f32 	[%rd12+786432], %f2695;
	ld.global.f32 	%f2696, [%rd8+788480];
	ld.global.f32 	%f2697, [%rd9+788480];
	add.f32 	%f2698, %f2696, %f2697;
	ld.global.f32 	%f2699, [%rd10+790524];
	ld.global.f32 	%f2700, [%rd11+790524];
	sub.f32 	%f2701, %f2699, %f2700;
	mul.f32 	%f2702, %f2698, %f2701;
	st.global.f32 	[%rd12+788480], %f2702;
	ld.global.f32 	%f2703, [%rd8+790528];
	ld.global.f32 	%f2704, [%rd9+790528];
	add.f32 	%f2705, %f2703, %f2704;
	ld.global.f32 	%f2706, [%rd10+792572];
	ld.global.f32 	%f2707, [%rd11+792572];
	sub.f32 	%f2708, %f2706, %f2707;
	mul.f32 	%f2709, %f2705, %f2708;
	st.global.f32 	[%rd12+790528], %f2709;
	ld.global.f32 	%f2710, [%rd8+792576];
	ld.global.f32 	%f2711, [%rd9+792576];
	add.f32 	%f2712, %f2710, %f2711;
	ld.global.f32 	%f2713, [%rd10+794620];
	ld.global.f32 	%f2714, [%rd11+794620];
	sub.f32 	%f2715, %f2713, %f2714;
	mul.f32 	%f2716, %f2712, %f2715;
	st.global.f32 	[%rd12+792576], %f2716;
	ld.global.f32 	%f2717, [%rd8+794624];
	ld.global.f32 	%f2718, [%rd9+794624];
	add.f32 	%f2719, %f2717, %f2718;
	ld.global.f32 	%f2720, [%rd10+796668];
	ld.global.f32 	%f2721, [%rd11+796668];
	sub.f32 	%f2722, %f2720, %f2721;
	mul.f32 	%f2723, %f2719, %f2722;
	st.global.f32 	[%rd12+794624], %f2723;
	ld.global.f32 	%f2724, [%rd8+796672];
	ld.global.f32 	%f2725, [%rd9+796672];
	add.f32 	%f2726, %f2724, %f2725;
	ld.global.f32 	%f2727, [%rd10+798716];
	ld.global.f32 	%f2728, [%rd11+798716];
	sub.f32 	%f2729, %f2727, %f2728;
	mul.f32 	%f2730, %f2726, %f2729;
	st.global.f32 	[%rd12+796672], %f2730;
	ld.global.f32 	%f2731, [%rd8+798720];
	ld.global.f32 	%f2732, [%rd9+798720];
	add.f32 	%f2733, %f2731, %f2732;
	ld.global.f32 	%f2734, [%rd10+800764];
	ld.global.f32 	%f2735, [%rd11+800764];
	sub.f32 	%f2736, %f2734, %f2735;
	mul.f32 	%f2737, %f2733, %f2736;
	st.global.f32 	[%rd12+798720], %f2737;
	ld.global.f32 	%f2738, [%rd8+800768];
	ld.global.f32 	%f2739, [%rd9+800768];
	add.f32 	%f2740, %f2738, %f2739;
	ld.global.f32 	%f2741, [%rd10+802812];
	ld.global.f32 	%f2742, [%rd11+802812];
	sub.f32 	%f2743, %f2741, %f2742;
	mul.f32 	%f2744, %f2740, %f2743;
	st.global.f32 	[%rd12+800768], %f2744;
	ld.global.f32 	%f2745, [%rd8+802816];
	ld.global.f32 	%f2746, [%rd9+802816];
	add.f32 	%f2747, %f2745, %f2746;
	ld.global.f32 	%f2748, [%rd10+804860];
	ld.global.f32 	%f2749, [%rd11+804860];
	sub.f32 	%f2750, %f2748, %f2749;
	mul.f32 	%f2751, %f2747, %f2750;
	st.global.f32 	[%rd12+802816], %f2751;
	ld.global.f32 	%f2752, [%rd8+804864];
	ld.global.f32 	%f2753, [%rd9+804864];
	add.f32 	%f2754, %f2752, %f2753;
	ld.global.f32 	%f2755, [%rd10+806908];
	ld.global.f32 	%f2756, [%rd11+806908];
	sub.f32 	%f2757, %f2755, %f2756;
	mul.f32 	%f2758, %f2754, %f2757;
	st.global.f32 	[%rd12+804864], %f2758;
	ld.global.f32 	%f2759, [%rd8+806912];
	ld.global.f32 	%f2760, [%rd9+806912];
	add.f32 	%f2761, %f2759, %f2760;
	ld.global.f32 	%f2762, [%rd10+808956];
	ld.global.f32 	%f2763, [%rd11+808956];
	sub.f32 	%f2764, %f2762, %f2763;
	mul.f32 	%f2765, %f2761, %f2764;
	st.global.f32 	[%rd12+806912], %f2765;
	ld.global.f32 	%f2766, [%rd8+808960];
	ld.global.f32 	%f2767, [%rd9+808960];
	add.f32 	%f2768, %f2766, %f2767;
	ld.global.f32 	%f2769, [%rd10+811004];
	ld.global.f32 	%f2770, [%rd11+811004];
	sub.f32 	%f2771, %f2769, %f2770;
	mul.f32 	%f2772, %f2768, %f2771;
	st.global.f32 	[%rd12+808960], %f2772;
	ld.global.f32 	%f2773, [%rd8+811008];
	ld.global.f32 	%f2774, [%rd9+811008];
	add.f32 	%f2775, %f2773, %f2774;
	ld.global.f32 	%f2776, [%rd10+813052];
	ld.global.f32 	%f2777, [%rd11+813052];
	sub.f32 	%f2778, %f2776, %f2777;
	mul.f32 	%f2779, %f2775, %f2778;
	st.global.f32 	[%rd12+811008], %f2779;
	ld.global.f32 	%f2780, [%rd8+813056];
	ld.global.f32 	%f2781, [%rd9+813056];
	add.f32 	%f2782, %f2780, %f2781;
	ld.global.f32 	%f2783, [%rd10+815100];
	ld.global.f32 	%f2784, [%rd11+815100];
	sub.f32 	%f2785, %f2783, %f2784;
	mul.f32 	%f2786, %f2782, %f2785;
	st.global.f32 	[%rd12+813056], %f2786;
	ld.global.f32 	%f2787, [%rd8+815104];
	ld.global.f32 	%f2788, [%rd9+815104];
	add.f32 	%f2789, %f2787, %f2788;
	ld.global.f32 	%f2790, [%rd10+817148];
	ld.global.f32 	%f2791, [%rd11+817148];
	sub.f32 	%f2792, %f2790, %f2791;
	mul.f32 	%f2793, %f2789, %f2792;
	st.global.f32 	[%rd12+815104], %f2793;
	ld.global.f32 	%f2794, [%rd8+817152];
	ld.global.f32 	%f2795, [%rd9+817152];
	add.f32 	%f2796, %f2794, %f2795;
	ld.global.f32 	%f2797, [%rd10+819196];
	ld.global.f32 	%f2798, [%rd11+819196];
	sub.f32 	%f2799, %f2797, %f2798;
	mul.f32 	%f2800, %f2796, %f2799;
	st.global.f32 	[%rd12+817152], %f2800;
	ld.global.f32 	%f2801, [%rd8+819200];
	ld.global.f32 	%f2802, [%rd9+819200];
	add.f32 	%f2803, %f2801, %f2802;
	ld.global.f32 	%f2804, [%rd10+821244];
	ld.global.f32 	%f2805, [%rd11+821244];
	sub.f32 	%f2806, %f2804, %f2805;
	mul.f32 	%f2807, %f2803, %f2806;
	st.global.f32 	[%rd12+819200], %f2807;
	ld.global.f32 	%f2808, [%rd8+821248];
	ld.global.f32 	%f2809, [%rd9+821248];
	add.f32 	%f2810, %f2808, %f2809;
	ld.global.f32 	%f2811, [%rd10+823292];
	ld.global.f32 	%f2812, [%rd11+823292];
	sub.f32 	%f2813, %f2811, %f2812;
	mul.f32 	%f2814, %f2810, %f2813;
	st.global.f32 	[%rd12+821248], %f2814;
	ld.global.f32 	%f2815, [%rd8+823296];
	ld.global.f32 	%f2816, [%rd9+823296];
	add.f32 	%f2817, %f2815, %f2816;
	ld.global.f32 	%f2818, [%rd10+825340];
	ld.global.f32 	%f2819, [%rd11+825340];
	sub.f32 	%f2820, %f2818, %f2819;
	mul.f32 	%f2821, %f2817, %f2820;
	st.global.f32 	[%rd12+823296], %f2821;
	ld.global.f32 	%f2822, [%rd8+825344];
	ld.global.f32 	%f2823, [%rd9+825344];
	add.f32 	%f2824, %f2822, %f2823;
	ld.global.f32 	%f2825, [%rd10+827388];
	ld.global.f32 	%f2826, [%rd11+827388];
	sub.f32 	%f2827, %f2825, %f2826;
	mul.f32 	%f2828, %f2824, %f2827;
	st.global.f32 	[%rd12+825344], %f2828;
	ld.global.f32 	%f2829, [%rd8+827392];
	ld.global.f32 	%f2830, [%rd9+827392];
	add.f32 	%f2831, %f2829, %f2830;
	ld.global.f32 	%f2832, [%rd10+829436];
	ld.global.f32 	%f2833, [%rd11+829436];
	sub.f32 	%f2834, %f2832, %f2833;
	mul.f32 	%f2835, %f2831, %f2834;
	st.global.f32 	[%rd12+827392], %f2835;
	ld.global.f32 	%f2836, [%rd8+829440];
	ld.global.f32 	%f2837, [%rd9+829440];
	add.f32 	%f2838, %f2836, %f2837;
	ld.global.f32 	%f2839, [%rd10+831484];
	ld.global.f32 	%f2840, [%rd11+831484];
	sub.f32 	%f2841, %f2839, %f2840;
	mul.f32 	%f2842, %f2838, %f2841;
	st.global.f32 	[%rd12+829440], %f2842;
	ld.global.f32 	%f2843, [%rd8+831488];
	ld.global.f32 	%f2844, [%rd9+831488];
	add.f32 	%f2845, %f2843, %f2844;
	ld.global.f32 	%f2846, [%rd10+833532];
	ld.global.f32 	%f2847, [%rd11+833532];
	sub.f32 	%f2848, %f2846, %f2847;
	mul.f32 	%f2849, %f2845, %f2848;
	st.global.f32 	[%rd12+831488], %f2849;
	ld.global.f32 	%f2850, [%rd8+833536];
	ld.global.f32 	%f2851, [%rd9+833536];
	add.f32 	%f2852, %f2850, %f2851;
	ld.global.f32 	%f2853, [%rd10+835580];
	ld.global.f32 	%f2854, [%rd11+835580];
	sub.f32 	%f2855, %f2853, %f2854;
	mul.f32 	%f2856, %f2852, %f2855;
	st.global.f32 	[%rd12+833536], %f2856;
	ld.global.f32 	%f2857, [%rd8+835584];
	ld.global.f32 	%f2858, [%rd9+835584];
	add.f32 	%f2859, %f2857, %f2858;
	ld.global.f32 	%f2860, [%rd10+837628];
	ld.global.f32 	%f2861, [%rd11+837628];
	sub.f32 	%f2862, %f2860, %f2861;
	mul.f32 	%f2863, %f2859, %f2862;
	st.global.f32 	[%rd12+835584], %f2863;
	ld.global.f32 	%f2864, [%rd8+837632];
	ld.global.f32 	%f2865, [%rd9+837632];
	add.f32 	%f2866, %f2864, %f2865;
	ld.global.f32 	%f2867, [%rd10+839676];
	ld.global.f32 	%f2868, [%rd11+839676];
	sub.f32 	%f2869, %f2867, %f2868;
	mul.f32 	%f2870, %f2866, %f2869;
	st.global.f32 	[%rd12+837632], %f2870;
	ld.global.f32 	%f2871, [%rd8+839680];
	ld.global.f32 	%f2872, [%rd9+839680];
	add.f32 	%f2873, %f2871, %f2872;
	ld.global.f32 	%f2874, [%rd10+841724];
	ld.global.f32 	%f2875, [%rd11+841724];
	sub.f32 	%f2876, %f2874, %f2875;
	mul.f32 	%f2877, %f2873, %f2876;
	st.global.f32 	[%rd12+839680], %f2877;
	ld.global.f32 	%f2878, [%rd8+841728];
	ld.global.f32 	%f2879, [%rd9+841728];
	add.f32 	%f2880, %f2878, %f2879;
	ld.global.f32 	%f2881, [%rd10+843772];
	ld.global.f32 	%f2882, [%rd11+843772];
	sub.f32 	%f2883, %f2881, %f2882;
	mul.f32 	%f2884, %f2880, %f2883;
	st.global.f32 	[%rd12+841728], %f2884;
	ld.global.f32 	%f2885, [%rd8+843776];
	ld.global.f32 	%f2886, [%rd9+843776];
	add.f32 	%f2887, %f2885, %f2886;
	ld.global.f32 	%f2888, [%rd10+845820];
	ld.global.f32 	%f2889, [%rd11+845820];
	sub.f32 	%f2890, %f2888, %f2889;
	mul.f32 	%f2891, %f2887, %f2890;
	st.global.f32 	[%rd12+843776], %f2891;
	ld.global.f32 	%f2892, [%rd8+845824];
	ld.global.f32 	%f2893, [%rd9+845824];
	add.f32 	%f2894, %f2892, %f2893;
	ld.global.f32 	%f2895, [%rd10+847868];
	ld.global.f32 	%f2896, [%rd11+847868];
	sub.f32 	%f2897, %f2895, %f2896;
	mul.f32 	%f2898, %f2894, %f2897;
	st.global.f32 	[%rd12+845824], %f2898;
	ld.global.f32 	%f2899, [%rd8+847872];
	ld.global.f32 	%f2900, [%rd9+847872];
	add.f32 	%f2901, %f2899, %f2900;
	ld.global.f32 	%f2902, [%rd10+849916];
	ld.global.f32 	%f2903, [%rd11+849916];
	sub.f32 	%f2904, %f2902, %f2903;
	mul.f32 	%f2905, %f2901, %f2904;
	st.global.f32 	[%rd12+847872], %f2905;
	ld.global.f32 	%f2906, [%rd8+849920];
	ld.global.f32 	%f2907, [%rd9+849920];
	add.f32 	%f2908, %f2906, %f2907;
	ld.global.f32 	%f2909, [%rd10+851964];
	ld.global.f32 	%f2910, [%rd11+851964];
	sub.f32 	%f2911, %f2909, %f2910;
	mul.f32 	%f2912, %f2908, %f2911;
	st.global.f32 	[%rd12+849920], %f2912;
	ld.global.f32 	%f2913, [%rd8+851968];
	ld.global.f32 	%f2914, [%rd9+851968];
	add.f32 	%f2915, %f2913, %f2914;
	ld.global.f32 	%f2916, [%rd10+854012];
	ld.global.f32 	%f2917, [%rd11+854012];
	sub.f32 	%f2918, %f2916, %f2917;
	mul.f32 	%f2919, %f2915, %f2918;
	st.global.f32 	[%rd12+851968], %f2919;
	ld.global.f32 	%f2920, [%rd8+854016];
	ld.global.f32 	%f2921, [%rd9+854016];
	add.f32 	%f2922, %f2920, %f2921;
	ld.global.f32 	%f2923, [%rd10+856060];
	ld.global.f32 	%f2924, [%rd11+856060];
	sub.f32 	%f2925, %f2923, %f2924;
	mul.f32 	%f2926, %f2922, %f2925;
	st.global.f32 	[%rd12+854016], %f2926;
	ld.global.f32 	%f2927, [%rd8+856064];
	ld.global.f32 	%f2928, [%rd9+856064];
	add.f32 	%f2929, %f2927, %f2928;
	ld.global.f32 	%f2930, [%rd10+858108];
	ld.global.f32 	%f2931, [%rd11+858108];
	sub.f32 	%f2932, %f2930, %f2931;
	mul.f32 	%f2933, %f2929, %f2932;
	st.global.f32 	[%rd12+856064], %f2933;
	ld.global.f32 	%f2934, [%rd8+858112];
	ld.global.f32 	%f2935, [%rd9+858112];
	add.f32 	%f2936, %f2934, %f2935;
	ld.global.f32 	%f2937, [%rd10+860156];
	ld.global.f32 	%f2938, [%rd11+860156];
	sub.f32 	%f2939, %f2937, %f2938;
	mul.f32 	%f2940, %f2936, %f2939;
	st.global.f32 	[%rd12+858112], %f2940;
	ld.global.f32 	%f2941, [%rd8+860160];
	ld.global.f32 	%f2942, [%rd9+860160];
	add.f32 	%f2943, %f2941, %f2942;
	ld.global.f32 	%f2944, [%rd10+862204];
	ld.global.f32 	%f2945, [%rd11+862204];
	sub.f32 	%f2946, %f2944, %f2945;
	mul.f32 	%f2947, %f2943, %f2946;
	st.global.f32 	[%rd12+860160], %f2947;
	ld.global.f32 	%f2948, [%rd8+862208];
	ld.global.f32 	%f2949, [%rd9+862208];
	add.f32 	%f2950, %f2948, %f2949;
	ld.global.f32 	%f2951, [%rd10+864252];
	ld.global.f32 	%f2952, [%rd11+864252];
	sub.f32 	%f2953, %f2951, %f2952;
	mul.f32 	%f2954, %f2950, %f2953;
	st.global.f32 	[%rd12+862208], %f2954;
	ld.global.f32 	%f2955, [%rd8+864256];
	ld.global.f32 	%f2956, [%rd9+864256];
	add.f32 	%f2957, %f2955, %f2956;
	ld.global.f32 	%f2958, [%rd10+866300];
	ld.global.f32 	%f2959, [%rd11+866300];
	sub.f32 	%f2960, %f2958, %f2959;
	mul.f32 	%f2961, %f2957, %f2960;
	st.global.f32 	[%rd12+864256], %f2961;
	ld.global.f32 	%f2962, [%rd8+866304];
	ld.global.f32 	%f2963, [%rd9+866304];
	add.f32 	%f2964, %f2962, %f2963;
	ld.global.f32 	%f2965, [%rd10+868348];
	ld.global.f32 	%f2966, [%rd11+868348];
	sub.f32 	%f2967, %f2965, %f2966;
	mul.f32 	%f2968, %f2964, %f2967;
	st.global.f32 	[%rd12+866304], %f2968;
	ld.global.f32 	%f2969, [%rd8+868352];
	ld.global.f32 	%f2970, [%rd9+868352];
	add.f32 	%f2971, %f2969, %f2970;
	ld.global.f32 	%f2972, [%rd10+870396];
	ld.global.f32 	%f2973, [%rd11+870396];
	sub.f32 	%f2974, %f2972, %f2973;
	mul.f32 	%f2975, %f2971, %f2974;
	st.global.f32 	[%rd12+868352], %f2975;
	ld.global.f32 	%f2976, [%rd8+870400];
	ld.global.f32 	%f2977, [%rd9+870400];
	add.f32 	%f2978, %f2976, %f2977;
	ld.global.f32 	%f2979, [%rd10+872444];
	ld.global.f32 	%f2980, [%rd11+872444];
	sub.f32 	%f2981, %f2979, %f2980;
	mul.f32 	%f2982, %f2978, %f2981;
	st.global.f32 	[%rd12+870400], %f2982;
	ld.global.f32 	%f2983, [%rd8+872448];
	ld.global.f32 	%f2984, [%rd9+872448];
	add.f32 	%f2985, %f2983, %f2984;
	ld.global.f32 	%f2986, [%rd10+874492];
	ld.global.f32 	%f2987, [%rd11+874492];
	sub.f32 	%f2988, %f2986, %f2987;
	mul.f32 	%f2989, %f2985, %f2988;
	st.global.f32 	[%rd12+872448], %f2989;
	ld.global.f32 	%f2990, [%rd8+874496];
	ld.global.f32 	%f2991, [%rd9+874496];
	add.f32 	%f2992, %f2990, %f2991;
	ld.global.f32 	%f2993, [%rd10+876540];
	ld.global.f32 	%f2994, [%rd11+876540];
	sub.f32 	%f2995, %f2993, %f2994;
	mul.f32 	%f2996, %f2992, %f2995;
	st.global.f32 	[%rd12+874496], %f2996;
	ld.global.f32 	%f2997, [%rd8+876544];
	ld.global.f32 	%f2998, [%rd9+876544];
	add.f32 	%f2999, %f2997, %f2998;
	ld.global.f32 	%f3000, [%rd10+878588];
	ld.global.f32 	%f3001, [%rd11+878588];
	sub.f32 	%f3002, %f3000, %f3001;
	mul.f32 	%f3003, %f2999, %f3002;
	st.global.f32 	[%rd12+876544], %f3003;
	ld.global.f32 	%f3004, [%rd8+878592];
	ld.global.f32 	%f3005, [%rd9+878592];
	add.f32 	%f3006, %f3004, %f3005;
	ld.global.f32 	%f3007, [%rd10+880636];
	ld.global.f32 	%f3008, [%rd11+880636];
	sub.f32 	%f3009, %f3007, %f3008;
	mul.f32 	%f3010, %f3006, %f3009;
	st.global.f32 	[%rd12+878592], %f3010;
	ld.global.f32 	%f3011, [%rd8+880640];
	ld.global.f32 	%f3012, [%rd9+880640];
	add.f32 	%f3013, %f3011, %f3012;
	ld.global.f32 	%f3014, [%rd10+882684];
	ld.global.f32 	%f3015, [%rd11+882684];
	sub.f32 	%f3016, %f3014, %f3015;
	mul.f32 	%f3017, %f3013, %f3016;
	st.global.f32 	[%rd12+880640], %f3017;
	ld.global.f32 	%f3018, [%rd8+882688];
	ld.global.f32 	%f3019, [%rd9+882688];
	add.f32 	%f3020, %f3018, %f3019;
	ld.global.f32 	%f3021, [%rd10+884732];
	ld.global.f32 	%f3022, [%rd11+884732];
	sub.f32 	%f3023, %f3021, %f3022;
	mul.f32 	%f3024, %f3020, %f3023;
	st.global.f32 	[%rd12+882688], %f3024;
	ld.global.f32 	%f3025, [%rd8+884736];
	ld.global.f32 	%f3026, [%rd9+884736];
	add.f32 	%f3027, %f3025, %f3026;
	ld.global.f32 	%f3028, [%rd10+886780];
	ld.global.f32 	%f3029, [%rd11+886780];
	sub.f32 	%f3030, %f3028, %f3029;
	mul.f32 	%f3031, %f3027, %f3030;
	st.global.f32 	[%rd12+884736], %f3031;
	ld.global.f32 	%f3032, [%rd8+886784];
	ld.global.f32 	%f3033, [%rd9+886784];
	add.f32 	%f3034, %f3032, %f3033;
	ld.global.f32 	%f3035, [%rd10+888828];
	ld.global.f32 	%f3036, [%rd11+888828];
	sub.f32 	%f3037, %f3035, %f3036;
	mul.f32 	%f3038, %f3034, %f3037;
	st.global.f32 	[%rd12+886784], %f3038;
	ld.global.f32 	%f3039, [%rd8+888832];
	ld.global.f32 	%f3040, [%rd9+888832];
	add.f32 	%f3041, %f3039, %f3040;
	ld.global.f32 	%f3042, [%rd10+890876];
	ld.global.f32 	%f3043, [%rd11+890876];
	sub.f32 	%f3044, %f3042, %f3043;
	mul.f32 	%f3045, %f3041, %f3044;
	st.global.f32 	[%rd12+888832], %f3045;
	ld.global.f32 	%f3046, [%rd8+890880];
	ld.global.f32 	%f3047, [%rd9+890880];
	add.f32 	%f3048, %f3046, %f3047;
	ld.global.f32 	%f3049, [%rd10+892924];
	ld.global.f32 	%f3050, [%rd11+892924];
	sub.f32 	%f3051, %f3049, %f3050;
	mul.f32 	%f3052, %f3048, %f3051;
	st.global.f32 	[%rd12+890880], %f3052;
	ld.global.f32 	%f3053, [%rd8+892928];
	ld.global.f32 	%f3054, [%rd9+892928];
	add.f32 	%f3055, %f3053, %f3054;
	ld.global.f32 	%f3056, [%rd10+894972];
	ld.global.f32 	%f3057, [%rd11+894972];
	sub.f32 	%f3058, %f3056, %f3057;
	mul.f32 	%f3059, %f3055, %f3058;
	st.global.f32 	[%rd12+892928], %f3059;
	ld.global.f32 	%f3060, [%rd8+894976];
	ld.global.f32 	%f3061, [%rd9+894976];
	add.f32 	%f3062, %f3060, %f3061;
	ld.global.f32 	%f3063, [%rd10+897020];
	ld.global.f32 	%f3064, [%rd11+897020];
	sub.f32 	%f3065, %f3063, %f3064;
	mul.f32 	%f3066, %f3062, %f3065;
	st.global.f32 	[%rd12+894976], %f3066;
	ld.global.f32 	%f3067, [%rd8+897024];
	ld.global.f32 	%f3068, [%rd9+897024];
	add.f32 	%f3069, %f3067, %f3068;
	ld.global.f32 	%f3070, [%rd10+899068];
	ld.global.f32 	%f3071, [%rd11+899068];
	sub.f32 	%f3072, %f3070, %f3071;
	mul.f32 	%f3073, %f3069, %f3072;
	st.global.f32 	[%rd12+897024], %f3073;
	ld.global.f32 	%f3074, [%rd8+899072];
	ld.global.f32 	%f3075, [%rd9+899072];
	add.f32 	%f3076, %f3074, %f3075;
	ld.global.f32 	%f3077, [%rd10+901116];
	ld.global.f32 	%f3078, [%rd11+901116];
	sub.f32 	%f3079, %f3077, %f3078;
	mul.f32 	%f3080, %f3076, %f3079;
	st.global.f32 	[%rd12+899072], %f3080;
	ld.global.f32 	%f3081, [%rd8+901120];
	ld.global.f32 	%f3082, [%rd9+901120];
	add.f32 	%f3083, %f3081, %f3082;
	ld.global.f32 	%f3084, [%rd10+903164];
	ld.global.f32 	%f3085, [%rd11+903164];
	sub.f32 	%f3086, %f3084, %f3085;
	mul.f32 	%f3087, %f3083, %f3086;
	st.global.f32 	[%rd12+901120], %f3087;
	ld.global.f32 	%f3088, [%rd8+903168];
	ld.global.f32 	%f3089, [%rd9+903168];
	add.f32 	%f3090, %f3088, %f3089;
	ld.global.f32 	%f3091, [%rd10+905212];
	ld.global.f32 	%f3092, [%rd11+905212];
	sub.f32 	%f3093, %f3091, %f3092;
	mul.f32 	%f3094, %f3090, %f3093;
	st.global.f32 	[%rd12+903168], %f3094;
	ld.global.f32 	%f3095, [%rd8+905216];
	ld.global.f32 	%f3096, [%rd9+905216];
	add.f32 	%f3097, %f3095, %f3096;
	ld.global.f32 	%f3098, [%rd10+907260];
	ld.global.f32 	%f3099, [%rd11+907260];
	sub.f32 	%f3100, %f3098, %f3099;
	mul.f32 	%f3101, %f3097, %f3100;
	st.global.f32 	[%rd12+905216], %f3101;
	ld.global.f32 	%f3102, [%rd8+907264];
	ld.global.f32 	%f3103, [%rd9+907264];
	add.f32 	%f3104, %f3102, %f3103;
	ld.global.f32 	%f3105, [%rd10+909308];
	ld.global.f32 	%f3106, [%rd11+909308];
	sub.f32 	%f3107, %f3105, %f3106;
	mul.f32 	%f3108, %f3104, %f3107;
	st.global.f32 	[%rd12+907264], %f3108;
	ld.global.f32 	%f3109, [%rd8+909312];
	ld.global.f32 	%f3110, [%rd9+909312];
	add.f32 	%f3111, %f3109, %f3110;
	ld.global.f32 	%f3112, [%rd10+911356];
	ld.global.f32 	%f3113, [%rd11+911356];
	sub.f32 	%f3114, %f3112, %f3113;
	mul.f32 	%f3115, %f3111, %f3114;
	st.global.f32 	[%rd12+909312], %f3115;
	ld.global.f32 	%f3116, [%rd8+911360];
	ld.global.f32 	%f3117, [%rd9+911360];
	add.f32 	%f3118, %f3116, %f3117;
	ld.global.f32 	%f3119, [%rd10+913404];
	ld.global.f32 	%f3120, [%rd11+913404];
	sub.f32 	%f3121, %f3119, %f3120;
	mul.f32 	%f3122, %f3118, %f3121;
	st.global.f32 	[%rd12+911360], %f3122;
	ld.global.f32 	%f3123, [%rd8+913408];
	ld.global.f32 	%f3124, [%rd9+913408];
	add.f32 	%f3125, %f3123, %f3124;
	ld.global.f32 	%f3126, [%rd10+915452];
	ld.global.f32 	%f3127, [%rd11+915452];
	sub.f32 	%f3128, %f3126, %f3127;
	mul.f32 	%f3129, %f3125, %f3128;
	st.global.f32 	[%rd12+913408], %f3129;
	ld.global.f32 	%f3130, [%rd8+915456];
	ld.global.f32 	%f3131, [%rd9+915456];
	add.f32 	%f3132, %f3130, %f3131;
	ld.global.f32 	%f3133, [%rd10+917500];
	ld.global.f32 	%f3134, [%rd11+917500];
	sub.f32 	%f3135, %f3133, %f3134;
	mul.f32 	%f3136, %f3132, %f3135;
	st.global.f32 	[%rd12+915456], %f3136;
	ld.global.f32 	%f3137, [%rd8+917504];
	ld.global.f32 	%f3138, [%rd9+917504];
	add.f32 	%f3139, %f3137, %f3138;
	ld.global.f32 	%f3140, [%rd10+919548];
	ld.global.f32 	%f3141, [%rd11+919548];
	sub.f32 	%f3142, %f3140, %f3141;
	mul.f32 	%f3143, %f3139, %f3142;
	st.global.f32 	[%rd12+917504], %f3143;
	ld.global.f32 	%f3144, [%rd8+919552];
	ld.global.f32 	%f3145, [%rd9+919552];
	add.f32 	%f3146, %f3144, %f3145;
	ld.global.f32 	%f3147, [%rd10+921596];
	ld.global.f32 	%f3148, [%rd11+921596];
	sub.f32 	%f3149, %f3147, %f3148;
	mul.f32 	%f3150, %f3146, %f3149;
	st.global.f32 	[%rd12+919552], %f3150;
	ld.global.f32 	%f3151, [%rd8+921600];
	ld.global.f32 	%f3152, [%rd9+921600];
	add.f32 	%f3153, %f3151, %f3152;
	ld.global.f32 	%f3154, [%rd10+923644];
	ld.global.f32 	%f3155, [%rd11+923644];
	sub.f32 	%f3156, %f3154, %f3155;
	mul.f32 	%f3157, %f3153, %f3156;
	st.global.f32 	[%rd12+921600], %f3157;
	ld.global.f32 	%f3158, [%rd8+923648];
	ld.global.f32 	%f3159, [%rd9+923648];
	add.f32 	%f3160, %f3158, %f3159;
	ld.global.f32 	%f3161, [%rd10+925692];
	ld.global.f32 	%f3162, [%rd11+925692];
	sub.f32 	%f3163, %f3161, %f3162;
	mul.f32 	%f3164, %f3160, %f3163;
	st.global.f32 	[%rd12+923648], %f3164;
	ld.global.f32 	%f3165, [%rd8+925696];
	ld.global.f32 	%f3166, [%rd9+925696];
	add.f32 	%f3167, %f3165, %f3166;
	ld.global.f32 	%f3168, [%rd10+927740];
	ld.global.f32 	%f3169, [%rd11+927740];
	sub.f32 	%f3170, %f3168, %f3169;
	mul.f32 	%f3171, %f3167, %f3170;
	st.global.f32 	[%rd12+925696], %f3171;
	ld.global.f32 	%f3172, [%rd8+927744];
	ld.global.f32 	%f3173, [%rd9+927744];
	add.f32 	%f3174, %f3172, %f3173;
	ld.global.f32 	%f3175, [%rd10+929788];
	ld.global.f32 	%f3176, [%rd11+929788];
	sub.f32 	%f3177, %f3175, %f3176;
	mul.f32 	%f3178, %f3174, %f3177;
	st.global.f32 	[%rd12+927744], %f3178;
	ld.global.f32 	%f3179, [%rd8+929792];
	ld.global.f32 	%f3180, [%rd9+929792];
	add.f32 	%f3181, %f3179, %f3180;
	ld.global.f32 	%f3182, [%rd10+931836];
	ld.global.f32 	%f3183, [%rd11+931836];
	sub.f32 	%f3184, %f3182, %f3183;
	mul.f32 	%f3185, %f3181, %f3184;
	st.global.f32 	[%rd12+929792], %f3185;
	ld.global.f32 	%f3186, [%rd8+931840];
	ld.global.f32 	%f3187, [%rd9+931840];
	add.f32 	%f3188, %f3186, %f3187;
	ld.global.f32 	%f3189, [%rd10+933884];
	ld.global.f32 	%f3190, [%rd11+933884];
	sub.f32 	%f3191, %f3189, %f3190;
	mul.f32 	%f3192, %f3188, %f3191;
	st.global.f32 	[%rd12+931840], %f3192;
	ld.global.f32 	%f3193, [%rd8+933888];
	ld.global.f32 	%f3194, [%rd9+933888];
	add.f32 	%f3195, %f3193, %f3194;
	ld.global.f32 	%f3196, [%rd10+935932];
	ld.global.f32 	%f3197, [%rd11+935932];
	sub.f32 	%f3198, %f3196, %f3197;
	mul.f32 	%f3199, %f3195, %f3198;
	st.global.f32 	[%rd12+933888], %f3199;
	ld.global.f32 	%f3200, [%rd8+935936];
	ld.global.f32 	%f3201, [%rd9+935936];
	add.f32 	%f3202, %f3200, %f3201;
	ld.global.f32 	%f3203, [%rd10+937980];
	ld.global.f32 	%f3204, [%rd11+937980];
	sub.f32 	%f3205, %f3203, %f3204;
	mul.f32 	%f3206, %f3202, %f3205;
	st.global.f32 	[%rd12+935936], %f3206;
	ld.global.f32 	%f3207, [%rd8+937984];
	ld.global.f32 	%f3208, [%rd9+937984];
	add.f32 	%f3209, %f3207, %f3208;
	ld.global.f32 	%f3210, [%rd10+940028];
	ld.global.f32 	%f3211, [%rd11+940028];
	sub.f32 	%f3212, %f3210, %f3211;
	mul.f32 	%f3213, %f3209, %f3212;
	st.global.f32 	[%rd12+937984], %f3213;
	ld.global.f32 	%f3214, [%rd8+940032];
	ld.global.f32 	%f3215, [%rd9+940032];
	add.f32 	%f3216, %f3214, %f3215;
	ld.global.f32 	%f3217, [%rd10+942076];
	ld.global.f32 	%f3218, [%rd11+942076];
	sub.f32 	%f3219, %f3217, %f3218;
	mul.f32 	%f3220, %f3216, %f3219;
	st.global.f32 	[%rd12+940032], %f3220;
	ld.global.f32 	%f3221, [%rd8+942080];
	ld.global.f32 	%f3222, [%rd9+942080];
	add.f32 	%f3223, %f3221, %f3222;
	ld.global.f32 	%f3224, [%rd10+944124];
	ld.global.f32 	%f3225, [%rd11+944124];
	sub.f32 	%f3226, %f3224, %f3225;
	mul.f32 	%f3227, %f3223, %f3226;
	st.global.f32 	[%rd12+942080], %f3227;
	ld.global.f32 	%f3228, [%rd8+944128];
	ld.global.f32 	%f3229, [%rd9+944128];
	add.f32 	%f3230, %f3228, %f3229;
	ld.global.f32 	%f3231, [%rd10+946172];
	ld.global.f32 	%f3232, [%rd11+946172];
	sub.f32 	%f3233, %f3231, %f3232;
	mul.f32 	%f3234, %f3230, %f3233;
	st.global.f32 	[%rd12+944128], %f3234;
	ld.global.f32 	%f3235, [%rd8+946176];
	ld.global.f32 	%f3236, [%rd9+946176];
	add.f32 	%f3237, %f3235, %f3236;
	ld.global.f32 	%f3238, [%rd10+948220];
	ld.global.f32 	%f3239, [%rd11+948220];
	sub.f32 	%f3240, %f3238, %f3239;
	mul.f32 	%f3241, %f3237, %f3240;
	st.global.f32 	[%rd12+946176], %f3241;
	ld.global.f32 	%f3242, [%rd8+948224];
	ld.global.f32 	%f3243, [%rd9+948224];
	add.f32 	%f3244, %f3242, %f3243;
	ld.global.f32 	%f3245, [%rd10+950268];
	ld.global.f32 	%f3246, [%rd11+950268];
	sub.f32 	%f3247, %f3245, %f3246;
	mul.f32 	%f3248, %f3244, %f3247;
	st.global.f32 	[%rd12+948224], %f3248;
	ld.global.f32 	%f3249, [%rd8+950272];
	ld.global.f32 	%f3250, [%rd9+950272];
	add.f32 	%f3251, %f3249, %f3250;
	ld.global.f32 	%f3252, [%rd10+952316];
	ld.global.f32 	%f3253, [%rd11+952316];
	sub.f32 	%f3254, %f3252, %f3253;
	mul.f32 	%f3255, %f3251, %f3254;
	st.global.f32 	[%rd12+950272], %f3255;
	ld.global.f32 	%f3256, [%rd8+952320];
	ld.global.f32 	%f3257, [%rd9+952320];
	add.f32 	%f3258, %f3256, %f3257;
	ld.global.f32 	%f3259, [%rd10+954364];
	ld.global.f32 	%f3260, [%rd11+954364];
	sub.f32 	%f3261, %f3259, %f3260;
	mul.f32 	%f3262, %f3258, %f3261;
	st.global.f32 	[%rd12+952320], %f3262;
	ld.global.f32 	%f3263, [%rd8+954368];
	ld.global.f32 	%f3264, [%rd9+954368];
	add.f32 	%f3265, %f3263, %f3264;
	ld.global.f32 	%f3266, [%rd10+956412];
	ld.global.f32 	%f3267, [%rd11+956412];
	sub.f32 	%f3268, %f3266, %f3267;
	mul.f32 	%f3269, %f3265, %f3268;
	st.global.f32 	[%rd12+954368], %f3269;
	ld.global.f32 	%f3270, [%rd8+956416];
	ld.global.f32 	%f3271, [%rd9+956416];
	add.f32 	%f3272, %f3270, %f3271;
	ld.global.f32 	%f3273, [%rd10+958460];
	ld.global.f32 	%f3274, [%rd11+958460];
	sub.f32 	%f3275, %f3273, %f3274;
	mul.f32 	%f3276, %f3272, %f3275;
	st.global.f32 	[%rd12+956416], %f3276;
	ld.global.f32 	%f3277, [%rd8+958464];
	ld.global.f32 	%f3278, [%rd9+958464];
	add.f32 	%f3279, %f3277, %f3278;
	ld.global.f32 	%f3280, [%rd10+960508];
	ld.global.f32 	%f3281, [%rd11+960508];
	sub.f32 	%f3282, %f3280, %f3281;
	mul.f32 	%f3283, %f3279, %f3282;
	st.global.f32 	[%rd12+958464], %f3283;
	ld.global.f32 	%f3284, [%rd8+960512];
	ld.global.f32 	%f3285, [%rd9+960512];
	add.f32 	%f3286, %f3284, %f3285;
	ld.global.f32 	%f3287, [%rd10+962556];
	ld.global.f32 	%f3288, [%rd11+962556];
	sub.f32 	%f3289, %f3287, %f3288;
	mul.f32 	%f3290, %f3286, %f3289;
	st.global.f32 	[%rd12+960512], %f3290;
	ld.global.f32 	%f3291, [%rd8+962560];
	ld.global.f32 	%f3292, [%rd9+962560];
	add.f32 	%f3293, %f3291, %f3292;
	ld.global.f32 	%f3294, [%rd10+964604];
	ld.global.f32 	%f3295, [%rd11+964604];
	sub.f32 	%f3296, %f3294, %f3295;
	mul.f32 	%f3297, %f3293, %f3296;
	st.global.f32 	[%rd12+962560], %f3297;
	ld.global.f32 	%f3298, [%rd8+964608];
	ld.global.f32 	%f3299, [%rd9+964608];
	add.f32 	%f3300, %f3298, %f3299;
	ld.global.f32 	%f3301, [%rd10+966652];
	ld.global.f32 	%f3302, [%rd11+966652];
	sub.f32 	%f3303, %f3301, %f3302;
	mul.f32 	%f3304, %f3300, %f3303;
	st.global.f32 	[%rd12+964608], %f3304;
	ld.global.f32 	%f3305, [%rd8+966656];
	ld.global.f32 	%f3306, [%rd9+966656];
	add.f32 	%f3307, %f3305, %f3306;
	ld.global.f32 	%f3308, [%rd10+968700];
	ld.global.f32 	%f3309, [%rd11+968700];
	sub.f32 	%f3310, %f3308, %f3309;
	mul.f32 	%f3311, %f3307, %f3310;
	st.global.f32 	[%rd12+966656], %f3311;
	ld.global.f32 	%f3312, [%rd8+968704];
	ld.global.f32 	%f3313, [%rd9+968704];
	add.f32 	%f3314, %f3312, %f3313;
	ld.global.f32 	%f3315, [%rd10+970748];
	ld.global.f32 	%f3316, [%rd11+970748];
	sub.f32 	%f3317, %f3315, %f3316;
	mul.f32 	%f3318, %f3314, %f3317;
	st.global.f32 	[%rd12+968704], %f3318;
	ld.global.f32 	%f3319, [%rd8+970752];
	ld.global.f32 	%f3320, [%rd9+970752];
	add.f32 	%f3321, %f3319, %f3320;
	ld.global.f32 	%f3322, [%rd10+972796];
	ld.global.f32 	%f3323, [%rd11+972796];
	sub.f32 	%f3324, %f3322, %f3323;
	mul.f32 	%f3325, %f3321, %f3324;
	st.global.f32 	[%rd12+970752], %f3325;
	ld.global.f32 	%f3326, [%rd8+972800];
	ld.global.f32 	%f3327, [%rd9+972800];
	add.f32 	%f3328, %f3326, %f3327;
	ld.global.f32 	%f3329, [%rd10+974844];
	ld.global.f32 	%f3330, [%rd11+974844];
	sub.f32 	%f3331, %f3329, %f3330;
	mul.f32 	%f3332, %f3328, %f3331;
	st.global.f32 	[%rd12+972800], %f3332;
	ld.global.f32 	%f3333, [%rd8+974848];
	ld.global.f32 	%f3334, [%rd9+974848];
	add.f32 	%f3335, %f3333, %f3334;
	ld.global.f32 	%f3336, [%rd10+976892];
	ld.global.f32 	%f3337, [%rd11+976892];
	sub.f32 	%f3338, %f3336, %f3337;
	mul.f32 	%f3339, %f3335, %f3338;
	st.global.f32 	[%rd12+974848], %f3339;
	ld.global.f32 	%f3340, [%rd8+976896];
	ld.global.f32 	%f3341, [%rd9+976896];
	add.f32 	%f3342, %f3340, %f3341;
	ld.global.f32 	%f3343, [%rd10+978940];
	ld.global.f32 	%f3344, [%rd11+978940];
	sub.f32 	%f3345, %f3343, %f3344;
	mul.f32 	%f3346, %f3342, %f3345;
	st.global.f32 	[%rd12+976896], %f3346;
	ld.global.f32 	%f3347, [%rd8+978944];
	ld.global.f32 	%f3348, [%rd9+978944];
	add.f32 	%f3349, %f3347, %f3348;
	ld.global.f32 	%f3350, [%rd10+980988];
	ld.global.f32 	%f3351, [%rd11+980988];
	sub.f32 	%f3352, %f3350, %f3351;
	mul.f32 	%f3353, %f3349, %f3352;
	st.global.f32 	[%rd12+978944], %f3353;
	ld.global.f32 	%f3354, [%rd8+980992];
	ld.global.f32 	%f3355, [%rd9+980992];
	add.f32 	%f3356, %f3354, %f3355;
	ld.global.f32 	%f3357, [%rd10+983036];
	ld.global.f32 	%f3358, [%rd11+983036];
	sub.f32 	%f3359, %f3357, %f3358;
	mul.f32 	%f3360, %f3356, %f3359;
	st.global.f32 	[%rd12+980992], %f3360;
	ld.global.f32 	%f3361, [%rd8+983040];
	ld.global.f32 	%f3362, [%rd9+983040];
	add.f32 	%f3363, %f3361, %f3362;
	ld.global.f32 	%f3364, [%rd10+985084];
	ld.global.f32 	%f3365, [%rd11+985084];
	sub.f32 	%f3366, %f3364, %f3365;
	mul.f32 	%f3367, %f3363, %f3366;
	st.global.f32 	[%rd12+983040], %f3367;
	ld.global.f32 	%f3368, [%rd8+985088];
	ld.global.f32 	%f3369, [%rd9+985088];
	add.f32 	%f3370, %f3368, %f3369;
	ld.global.f32 	%f3371, [%rd10+987132];
	ld.global.f32 	%f3372, [%rd11+987132];
	sub.f32 	%f3373, %f3371, %f3372;
	mul.f32 	%f3374, %f3370, %f3373;
	st.global.f32 	[%rd12+985088], %f3374;
	ld.global.f32 	%f3375, [%rd8+987136];
	ld.global.f32 	%f3376, [%rd9+987136];
	add.f32 	%f3377, %f3375, %f3376;
	ld.global.f32 	%f3378, [%rd10+989180];
	ld.global.f32 	%f3379, [%rd11+989180];
	sub.f32 	%f3380, %f3378, %f3379;
	mul.f32 	%f3381, %f3377, %f3380;
	st.global.f32 	[%rd12+987136], %f3381;
	ld.global.f32 	%f3382, [%rd8+989184];
	ld.global.f32 	%f3383, [%rd9+989184];
	add.f32 	%f3384, %f3382, %f3383;
	ld.global.f32 	%f3385, [%rd10+991228];
	ld.global.f32 	%f3386, [%rd11+991228];
	sub.f32 	%f3387, %f3385, %f3386;
	mul.f32 	%f3388, %f3384, %f3387;
	st.global.f32 	[%rd12+989184], %f3388;
	ld.global.f32 	%f3389, [%rd8+991232];
	ld.global.f32 	%f3390, [%rd9+991232];
	add.f32 	%f3391, %f3389, %f3390;
	ld.global.f32 	%f3392, [%rd10+993276];
	ld.global.f32 	%f3393, [%rd11+993276];
	sub.f32 	%f3394, %f3392, %f3393;
	mul.f32 	%f3395, %f3391, %f3394;
	st.global.f32 	[%rd12+991232], %f3395;
	ld.global.f32 	%f3396, [%rd8+993280];
	ld.global.f32 	%f3397, [%rd9+993280];
	add.f32 	%f3398, %f3396, %f3397;
	ld.global.f32 	%f3399, [%rd10+995324];
	ld.global.f32 	%f3400, [%rd11+995324];
	sub.f32 	%f3401, %f3399, %f3400;
	mul.f32 	%f3402, %f3398, %f3401;
	st.global.f32 	[%rd12+993280], %f3402;
	ld.global.f32 	%f3403, [%rd8+995328];
	ld.global.f32 	%f3404, [%rd9+995328];
	add.f32 	%f3405, %f3403, %f3404;
	ld.global.f32 	%f3406, [%rd10+997372];
	ld.global.f32 	%f3407, [%rd11+997372];
	sub.f32 	%f3408, %f3406, %f3407;
	mul.f32 	%f3409, %f3405, %f3408;
	st.global.f32 	[%rd12+995328], %f3409;
	ld.global.f32 	%f3410, [%rd8+997376];
	ld.global.f32 	%f3411, [%rd9+997376];
	add.f32 	%f3412, %f3410, %f3411;
	ld.global.f32 	%f3413, [%rd10+999420];
	ld.global.f32 	%f3414, [%rd11+999420];
	sub.f32 	%f3415, %f3413, %f3414;
	mul.f32 	%f3416, %f3412, %f3415;
	st.global.f32 	[%rd12+997376], %f3416;
	ld.global.f32 	%f3417, [%rd8+999424];
	ld.global.f32 	%f3418, [%rd9+999424];
	add.f32 	%f3419, %f3417, %f3418;
	ld.global.f32 	%f3420, [%rd10+1001468];
	ld.global.f32 	%f3421, [%rd11+1001468];
	sub.f32 	%f3422, %f3420, %f3421;
	mul.f32 	%f3423, %f3419, %f3422;
	st.global.f32 	[%rd12+999424], %f3423;
	ld.global.f32 	%f3424, [%rd8+1001472];
	ld.global.f32 	%f3425, [%rd9+1001472];
	add.f32 	%f3426, %f3424, %f3425;
	ld.global.f32 	%f3427, [%rd10+1003516];
	ld.global.f32 	%f3428, [%rd11+1003516];
	sub.f32 	%f3429, %f3427, %f3428;
	mul.f32 	%f3430, %f3426, %f3429;
	st.global.f32 	[%rd12+1001472], %f3430;
	ld.global.f32 	%f3431, [%rd8+1003520];
	ld.global.f32 	%f3432, [%rd9+1003520];
	add.f32 	%f3433, %f3431, %f3432;
	ld.global.f32 	%f3434, [%rd10+1005564];
	ld.global.f32 	%f3435, [%rd11+1005564];
	sub.f32 	%f3436, %f3434, %f3435;
	mul.f32 	%f3437, %f3433, %f3436;
	st.global.f32 	[%rd12+1003520], %f3437;
	ld.global.f32 	%f3438, [%rd8+1005568];
	ld.global.f32 	%f3439, [%rd9+1005568];
	add.f32 	%f3440, %f3438, %f3439;
	ld.global.f32 	%f3441, [%rd10+1007612];
	ld.global.f32 	%f3442, [%rd11+1007612];
	sub.f32 	%f3443, %f3441, %f3442;
	mul.f32 	%f3444, %f3440, %f3443;
	st.global.f32 	[%rd12+1005568], %f3444;
	ld.global.f32 	%f3445, [%rd8+1007616];
	ld.global.f32 	%f3446, [%rd9+1007616];
	add.f32 	%f3447, %f3445, %f3446;
	ld.global.f32 	%f3448, [%rd10+1009660];
	ld.global.f32 	%f3449, [%rd11+1009660];
	sub.f32 	%f3450, %f3448, %f3449;
	mul.f32 	%f3451, %f3447, %f3450;
	st.global.f32 	[%rd12+1007616], %f3451;
	ld.global.f32 	%f3452, [%rd8+1009664];
	ld.global.f32 	%f3453, [%rd9+1009664];
	add.f32 	%f3454, %f3452, %f3453;
	ld.global.f32 	%f3455, [%rd10+1011708];
	ld.global.f32 	%f3456, [%rd11+1011708];
	sub.f32 	%f3457, %f3455, %f3456;
	mul.f32 	%f3458, %f3454, %f3457;
	st.global.f32 	[%rd12+1009664], %f3458;
	ld.global.f32 	%f3459, [%rd8+1011712];
	ld.global.f32 	%f3460, [%rd9+1011712];
	add.f32 	%f3461, %f3459, %f3460;
	ld.global.f32 	%f3462, [%rd10+1013756];
	ld.global.f32 	%f3463, [%rd11+1013756];
	sub.f32 	%f3464, %f3462, %f3463;
	mul.f32 	%f3465, %f3461, %f3464;
	st.global.f32 	[%rd12+1011712], %f3465;
	ld.global.f32 	%f3466, [%rd8+1013760];
	ld.global.f32 	%f3467, [%rd9+1013760];
	add.f32 	%f3468, %f3466, %f3467;
	ld.global.f32 	%f3469, [%rd10+1015804];
	ld.global.f32 	%f3470, [%rd11+1015804];
	sub.f32 	%f3471, %f3469, %f3470;
	mul.f32 	%f3472, %f3468, %f3471;
	st.global.f32 	[%rd12+1013760], %f3472;
	ld.global.f32 	%f3473, [%rd8+1015808];
	ld.global.f32 	%f3474, [%rd9+1015808];
	add.f32 	%f3475, %f3473, %f3474;
	ld.global.f32 	%f3476, [%rd10+1017852];
	ld.global.f32 	%f3477, [%rd11+1017852];
	sub.f32 	%f3478, %f3476, %f3477;
	mul.f32 	%f3479, %f3475, %f3478;
	st.global.f32 	[%rd12+1015808], %f3479;
	ld.global.f32 	%f3480, [%rd8+1017856];
	ld.global.f32 	%f3481, [%rd9+1017856];
	add.f32 	%f3482, %f3480, %f3481;
	ld.global.f32 	%f3483, [%rd10+1019900];
	ld.global.f32 	%f3484, [%rd11+1019900];
	sub.f32 	%f3485, %f3483, %f3484;
	mul.f32 	%f3486, %f3482, %f3485;
	st.global.f32 	[%rd12+1017856], %f3486;
	ld.global.f32 	%f3487, [%rd8+1019904];
	ld.global.f32 	%f3488, [%rd9+1019904];
	add.f32 	%f3489, %f3487, %f3488;
	ld.global.f32 	%f3490, [%rd10+1021948];
	ld.global.f32 	%f3491, [%rd11+1021948];
	sub.f32 	%f3492, %f3490, %f3491;
	mul.f32 	%f3493, %f3489, %f3492;
	st.global.f32 	[%rd12+1019904], %f3493;
	ld.global.f32 	%f3494, [%rd8+1021952];
	ld.global.f32 	%f3495, [%rd9+1021952];
	add.f32 	%f3496, %f3494, %f3495;
	ld.global.f32 	%f3497, [%rd10+1023996];
	ld.global.f32 	%f3498, [%rd11+1023996];
	sub.f32 	%f3499, %f3497, %f3498;
	mul.f32 	%f3500, %f3496, %f3499;
	st.global.f32 	[%rd12+1021952], %f3500;
	ld.global.f32 	%f3501, [%rd8+1024000];
	ld.global.f32 	%f3502, [%rd9+1024000];
	add.f32 	%f3503, %f3501, %f3502;
	ld.global.f32 	%f3504, [%rd10+1026044];
	ld.global.f32 	%f3505, [%rd11+1026044];
	sub.f32 	%f3506, %f3504, %f3505;
	mul.f32 	%f3507, %f3503, %f3506;
	st.global.f32 	[%rd12+1024000], %f3507;
	ld.global.f32 	%f3508, [%rd8+1026048];
	ld.global.f32 	%f3509, [%rd9+1026048];
	add.f32 	%f3510, %f3508, %f3509;
	ld.global.f32 	%f3511, [%rd10+1028092];
	ld.global.f32 	%f3512, [%rd11+1028092];
	sub.f32 	%f3513, %f3511, %f3512;
	mul.f32 	%f3514, %f3510, %f3513;
	st.global.f32 	[%rd12+1026048], %f3514;
	ld.global.f32 	%f3515, [%rd8+1028096];
	ld.global.f32 	%f3516, [%rd9+1028096];
	add.f32 	%f3517, %f3515, %f3516;
	ld.global.f32 	%f3518, [%rd10+1030140];
	ld.global.f32 	%f3519, [%rd11+1030140];
	sub.f32 	%f3520, %f3518, %f3519;
	mul.f32 	%f3521, %f3517, %f3520;
	st.global.f32 	[%rd12+1028096], %f3521;
	ld.global.f32 	%f3522, [%rd8+1030144];
	ld.global.f32 	%f3523, [%rd9+1030144];
	add.f32 	%f3524, %f3522, %f3523;
	ld.global.f32 	%f3525, [%rd10+1032188];
	ld.global.f32 	%f3526, [%rd11+1032188];
	sub.f32 	%f3527, %f3525, %f3526;
	mul.f32 	%f3528, %f3524, %f3527;
	st.global.f32 	[%rd12+1030144], %f3528;
	ld.global.f32 	%f3529, [%rd8+1032192];
	ld.global.f32 	%f3530, [%rd9+1032192];
	add.f32 	%f3531, %f3529, %f3530;
	ld.global.f32 	%f3532, [%rd10+1034236];
	ld.global.f32 	%f3533, [%rd11+1034236];
	sub.f32 	%f3534, %f3532, %f3533;
	mul.f32 	%f3535, %f3531, %f3534;
	st.global.f32 	[%rd12+1032192], %f3535;
	ld.global.f32 	%f3536, [%rd8+1034240];
	ld.global.f32 	%f3537, [%rd9+1034240];
	add.f32 	%f3538, %f3536, %f3537;
	ld.global.f32 	%f3539, [%rd10+1036284];
	ld.global.f32 	%f3540, [%rd11+1036284];
	sub.f32 	%f3541, %f3539, %f3540;
	mul.f32 	%f3542, %f3538, %f3541;
	st.global.f32 	[%rd12+1034240], %f3542;
	ld.global.f32 	%f3543, [%rd8+1036288];
	ld.global.f32 	%f3544, [%rd9+1036288];
	add.f32 	%f3545, %f3543, %f3544;
	ld.global.f32 	%f3546, [%rd10+1038332];
	ld.global.f32 	%f3547, [%rd11+1038332];
	sub.f32 	%f3548, %f3546, %f3547;
	mul.f32 	%f3549, %f3545, %f3548;
	st.global.f32 	[%rd12+1036288], %f3549;
	ld.global.f32 	%f3550, [%rd8+1038336];
	ld.global.f32 	%f3551, [%rd9+1038336];
	add.f32 	%f3552, %f3550, %f3551;
	ld.global.f32 	%f3553, [%rd10+1040380];
	ld.global.f32 	%f3554, [%rd11+1040380];
	sub.f32 	%f3555, %f3553, %f3554;
	mul.f32 	%f3556, %f3552, %f3555;
	st.global.f32 	[%rd12+1038336], %f3556;
	ld.global.f32 	%f3557, [%rd8+1040384];
	ld.global.f32 	%f3558, [%rd9+1040384];
	add.f32 	%f3559, %f3557, %f3558;
	ld.global.f32 	%f3560, [%rd10+1042428];
	ld.global.f32 	%f3561, [%rd11+1042428];
	sub.f32 	%f3562, %f3560, %f3561;
	mul.f32 	%f3563, %f3559, %f3562;
	st.global.f32 	[%rd12+1040384], %f3563;
	ld.global.f32 	%f3564, [%rd8+1042432];
	ld.global.f32 	%f3565, [%rd9+1042432];
	add.f32 	%f3566, %f3564, %f3565;
	ld.global.f32 	%f3567, [%rd10+1044476];
	ld.global.f32 	%f3568, [%rd11+1044476];
	sub.f32 	%f3569, %f3567, %f3568;
	mul.f32 	%f3570, %f3566, %f3569;
	st.global.f32 	[%rd12+1042432], %f3570;
	ld.global.f32 	%f3571, [%rd8+1044480];
	ld.global.f32 	%f3572, [%rd9+1044480];
	add.f32 	%f3573, %f3571, %f3572;
	ld.global.f32 	%f3574, [%rd10+1046524];
	ld.global.f32 	%f3575, [%rd11+1046524];
	sub.f32 	%f3576, %f3574, %f3575;
	mul.f32 	%f3577, %f3573, %f3576;
	st.global.f32 	[%rd12+1044480], %f3577;
	ld.global.f32 	%f3578, [%rd8+1046528];
	ld.global.f32 	%f3579, [%rd9+1046528];
	add.f32 	%f3580, %f3578, %f3579;
	ld.global.f32 	%f3581, [%rd10+1048572];
	ld.global.f32 	%f3582, [%rd11+1048572];
	sub.f32 	%f3583, %f3581, %f3582;
	mul.f32 	%f3584, %f3580, %f3583;
	st.global.f32 	[%rd12+1046528], %f3584;
	ret;

}
	// .globl	_Z11postprocessPfS_S_
.visible .entry _Z11postprocessPfS_S_(
	.param .u64 .ptr .align 1 _Z11postprocessPfS_S__param_0,
	.param .u64 .ptr .align 1 _Z11postprocessPfS_S__param_1,
	.param .u64 .ptr .align 1 _Z11postprocessPfS_S__param_2
)
{
	.reg .b32 	%r<2>;
	.reg .b32 	%f<1537>;
	.reg .b64 	%rd<11>;

	ld.param.u64 	%rd1, [_Z11postprocessPfS_S__param_0];
	ld.param.u64 	%rd2, [_Z11postprocessPfS_S__param_1];
	ld.param.u64 	%rd3, [_Z11postprocessPfS_S__param_2];
	mov.u32 	%r1, %tid.x;
	cvta.to.global.u64 	%rd4, %rd3;
	cvta.to.global.u64 	%rd5, %rd2;
	cvta.to.global.u64 	%rd6, %rd1;
	mul.wide.u32 	%rd7, %r1, 4;
	add.s64 	%rd8, %rd6, %rd7;
	ld.global.f32 	%f1, [%rd8];
	add.s64 	%rd9, %rd5, %rd7;
	ld.global.f32 	%f2, [%rd9];
	mul.f32 	%f3, %f1, %f2;
	add.s64 	%rd10, %rd4, %rd7;
	st.global.f32 	[%rd10], %f3;
	ld.global.f32 	%f4, [%rd8+2048];
	ld.global.f32 	%f5, [%rd9+2048];
	mul.f32 	%f6, %f4, %f5;
	st.global.f32 	[%rd10+2048], %f6;
	ld.global.f32 	%f7, [%rd8+4096];
	ld.global.f32 	%f8, [%rd9+4096];
	mul.f32 	%f9, %f7, %f8;
	st.global.f32 	[%rd10+4096], %f9;
	ld.global.f32 	%f10, [%rd8+6144];
	ld.global.f32 	%f11, [%rd9+6144];
	mul.f32 	%f12, %f10, %f11;
	st.global.f32 	[%rd10+6144], %f12;
	ld.global.f32 	%f13, [%rd8+8192];
	ld.global.f32 	%f14, [%rd9+8192];
	mul.f32 	%f15, %f13, %f14;
	st.global.f32 	[%rd10+8192], %f15;
	ld.global.f32 	%f16, [%rd8+10240];
	ld.global.f32 	%f17, [%rd9+10240];
	mul.f32 	%f18, %f16, %f17;
	st.global.f32 	[%rd10+10240], %f18;
	ld.global.f32 	%f19, [%rd8+12288];
	ld.global.f32 	%f20, [%rd9+12288];
	mul.f32 	%f21, %f19, %f20;
	st.global.f32 	[%rd10+12288], %f21;
	ld.global.f32 	%f22, [%rd8+14336];
	ld.global.f32 	%f23, [%rd9+14336];
	mul.f32 	%f24, %f22, %f23;
	st.global.f32 	[%rd10+14336], %f24;
	ld.global.f32 	%f25, [%rd8+16384];
	ld.global.f32 	%f26, [%rd9+16384];
	mul.f32 	%f27, %f25, %f26;
	st.global.f32 	[%rd10+16384], %f27;
	ld.global.f32 	%f28, [%rd8+18432];
	ld.global.f32 	%f29, [%rd9+18432];
	mul.f32 	%f30, %f28, %f29;
	st.global.f32 	[%rd10+18432], %f30;
	ld.global.f32 	%f31, [%rd8+20480];
	ld.global.f32 	%f32, [%rd9+20480];
	mul.f32 	%f33, %f31, %f32;
	st.global.f32 	[%rd10+20480], %f33;
	ld.global.f32 	%f34, [%rd8+22528];
	ld.global.f32 	%f35, [%rd9+22528];
	mul.f32 	%f36, %f34, %f35;
	st.global.f32 	[%rd10+22528], %f36;
	ld.global.f32 	%f37, [%rd8+24576];
	ld.global.f32 	%f38, [%rd9+24576];
	mul.f32 	%f39, %f37, %f38;
	st.global.f32 	[%rd10+24576], %f39;
	ld.global.f32 	%f40, [%rd8+26624];
	ld.global.f32 	%f41, [%rd9+26624];
	mul.f32 	%f42, %f40, %f41;
	st.global.f32 	[%rd10+26624], %f42;
	ld.global.f32 	%f43, [%rd8+28672];
	ld.global.f32 	%f44, [%rd9+28672];
	mul.f32 	%f45, %f43, %f44;
	st.global.f32 	[%rd10+28672], %f45;
	ld.global.f32 	%f46, [%rd8+30720];
	ld.global.f32 	%f47, [%rd9+30720];
	mul.f32 	%f48, %f46, %f47;
	st.global.f32 	[%rd10+30720], %f48;
	ld.global.f32 	%f49, [%rd8+32768];
	ld.global.f32 	%f50, [%rd9+32768];
	mul.f32 	%f51, %f49, %f50;
	st.global.f32 	[%rd10+32768], %f51;
	ld.global.f32 	%f52, [%rd8+34816];
	ld.global.f32 	%f53, [%rd9+34816];
	mul.f32 	%f54, %f52, %f53;
	st.global.f32 	[%rd10+34816], %f54;
	ld.global.f32 	%f55, [%rd8+36864];
	ld.global.f32 	%f56, [%rd9+36864];
	mul.f32 	%f57, %f55, %f56;
	st.global.f32 	[%rd10+36864], %f57;
	ld.global.f32 	%f58, [%rd8+38912];
	ld.global.f32 	%f59, [%rd9+38912];
	mul.f32 	%f60, %f58, %f59;
	st.global.f32 	[%rd10+38912], %f60;
	ld.global.f32 	%f61, [%rd8+40960];
	ld.global.f32 	%f62, [%rd9+40960];
	mul.f32 	%f63, %f61, %f62;
	st.global.f32 	[%rd10+40960], %f63;
	ld.global.f32 	%f64, [%rd8+43008];
	ld.global.f32 	%f65, [%rd9+43008];
	mul.f32 	%f66, %f64, %f65;
	st.global.f32 	[%rd10+43008], %f66;
	ld.global.f32 	%f67, [%rd8+45056];
	ld.global.f32 	%f68, [%rd9+45056];
	mul.f32 	%f69, %f67, %f68;
	st.global.f32 	[%rd10+45056], %f69;
	ld.global.f32 	%f70, [%rd8+47104];
	ld.global.f32 	%f71, [%rd9+47104];
	mul.f32 	%f72, %f70, %f71;
	st.global.f32 	[%rd10+47104], %f72;
	ld.global.f32 	%f73, [%rd8+49152];
	ld.global.f32 	%f74, [%rd9+49152];
	mul.f32 	%f75, %f73, %f74;
	st.global.f32 	[%rd10+49152], %f75;
	ld.global.f32 	%f76, [%rd8+51200];
	ld.global.f32 	%f77, [%rd9+51200];
	mul.f32 	%f78, %f76, %f77;
	st.global.f32 	[%rd10+51200], %f78;
	ld.global.f32 	%f79, [%rd8+53248];
	ld.global.f32 	%f80, [%rd9+53248];
	mul.f32 	%f81, %f79, %f80;
	st.global.f32 	[%rd10+53248], %f81;
	ld.global.f32 	%f82, [%rd8+55296];
	ld.global.f32 	%f83, [%rd9+55296];
	mul.f32 	%f84, %f82, %f83;
	st.global.f32 	[%rd10+55296], %f84;
	ld.global.f32 	%f85, [%rd8+57344];
	ld.global.f32 	%f86, [%rd9+57344];
	mul.f32 	%f87, %f85, %f86;
	st.global.f32 	[%rd10+57344], %f87;
	ld.global.f32 	%f88, [%rd8+59392];
	ld.global.f32 	%f89, [%rd9+59392];
	mul.f32 	%f90, %f88, %f89;
	st.global.f32 	[%rd10+59392], %f90;
	ld.global.f32 	%f91, [%rd8+61440];
	ld.global.f32 	%f92, [%rd9+61440];
	mul.f32 	%f93, %f91, %f92;
	st.global.f32 	[%rd10+61440], %f93;
	ld.global.f32 	%f94, [%rd8+63488];
	ld.global.f32 	%f95, [%rd9+63488];
	mul.f32 	%f96, %f94, %f95;
	st.global.f32 	[%rd10+63488], %f96;
	ld.global.f32 	%f97, [%rd8+65536];
	ld.global.f32 	%f98, [%rd9+65536];
	mul.f32 	%f99, %f97, %f98;
	st.global.f32 	[%rd10+65536], %f99;
	ld.global.f32 	%f100, [%rd8+67584];
	ld.global.f32 	%f101, [%rd9+67584];
	mul.f32 	%f102, %f100, %f101;
	st.global.f32 	[%rd10+67584], %f102;
	ld.global.f32 	%f103, [%rd8+69632];
	ld.global.f32 	%f104, [%rd9+69632];
	mul.f32 	%f105, %f103, %f104;
	st.global.f32 	[%rd10+69632], %f105;
	ld.global.f32 	%f106, [%rd8+71680];
	ld.global.f32 	%f107, [%rd9+71680];
	mul.f32 	%f108, %f106, %f107;
	st.global.f32 	[%rd10+71680], %f108;
	ld.global.f32 	%f109, [%rd8+73728];
	ld.global.f32 	%f110, [%rd9+73728];
	mul.f32 	%f111, %f109, %f110;
	st.global.f32 	[%rd10+73728], %f111;
	ld.global.f32 	%f112, [%rd8+75776];
	ld.global.f32 	%f113, [%rd9+75776];
	mul.f32 	%f114, %f112, %f113;
	st.global.f32 	[%rd10+75776], %f114;
	ld.global.f32 	%f115, [%rd8+77824];
	ld.global.f32 	%f116, [%rd9+77824];
	mul.f32 	%f117, %f115, %f116;
	st.global.f32 	[%rd10+77824], %f117;
	ld.global.f32 	%f118, [%rd8+79872];
	ld.global.f32 	%f119, [%rd9+79872];
	mul.f32 	%f120, %f118, %f119;
	st.global.f32 	[%rd10+79872], %f120;
	ld.global.f32 	%f121, [%rd8+81920];
	ld.global.f32 	%f122, [%rd9+81920];
	mul.f32 	%f123, %f121, %f122;
	st.global.f32 	[%rd10+81920], %f123;
	ld.global.f32 	%f124, [%rd8+83968];
	ld.global.f32 	%f125, [%rd9+83968];
	mul.f32 	%f126, %f124, %f125;
	st.global.f32 	[%rd10+83968], %f126;
	ld.global.f32 	%f127, [%rd8+86016];
	ld.global.f32 	%f128, [%rd9+86016];
	mul.f32 	%f129, %f127, %f128;
	st.global.f32 	[%rd10+86016], %f129;
	ld.global.f32 	%f130, [%rd8+88064];
	ld.global.f32 	%f131, [%rd9+88064];
	mul.f32 	%f132, %f130, %f131;
	st.global.f32 	[%rd10+88064], %f132;
	ld.global.f32 	%f133, [%rd8+90112];
	ld.global.f32 	%f134, [%rd9+90112];
	mul.f32 	%f135, %f133, %f134;
	st.global.f32 	[%rd10+90112], %f135;
	ld.global.f32 	%f136, [%rd8+92160];
	ld.global.f32 	%f137, [%rd9+92160];
	mul.f32 	%f138, %f136, %f137;
	st.global.f32 	[%rd10+92160], %f138;
	ld.global.f32 	%f139, [%rd8+94208];
	ld.global.f32 	%f140, [%rd9+94208];
	mul.f32 	%f141, %f139, %f140;
	st.global.f32 	[%rd10+94208], %f141;
	ld.global.f32 	%f142, [%rd8+96256];
	ld.global.f32 	%f143, [%rd9+96256];
	mul.f32 	%f144, %f142, %f143;
	st.global.f32 	[%rd10+96256], %f144;
	ld.global.f32 	%f145, [%rd8+98304];
	ld.global.f32 	%f146, [%rd9+98304];
	mul.f32 	%f147, %f145, %f146;
	st.global.f32 	[%rd10+98304], %f147;
	ld.global.f32 	%f148, [%rd8+100352];
	ld.global.f32 	%f149, [%rd9+100352];
	mul.f32 	%f150, %f148, %f149;
	st.global.f32 	[%rd10+100352], %f150;
	ld.global.f32 	%f151, [%rd8+102400];
	ld.global.f32 	%f152, [%rd9+102400];
	mul.f32 	%f153, %f151, %f152;
	st.global.f32 	[%rd10+102400], %f153;
	ld.global.f32 	%f154, [%rd8+104448];
	ld.global.f32 	%f155, [%rd9+104448];
	mul.f32 	%f156, %f154, %f155;
	st.global.f32 	[%rd10+104448], %f156;
	ld.global.f32 	%f157, [%rd8+106496];
	ld.global.f32 	%f158, [%rd9+106496];
	mul.f32 	%f159, %f157, %f158;
	st.global.f32 	[%rd10+106496], %f159;
	ld.global.f32 	%f160, [%rd8+108544];
	ld.global.f32 	%f161, [%rd9+108544];
	mul.f32 	%f162, %f160, %f161;
	st.global.f32 	[%rd10+108544], %f162;
	ld.global.f32 	%f163, [%rd8+110592];
	ld.global.f32 	%f164, [%rd9+110592];
	mul.f32 	%f165, %f163, %f164;
	st.global.f32 	[%rd10+110592], %f165;
	ld.global.f32 	%f166, [%rd8+112640];
	ld.global.f32 	%f167, [%rd9+112640];
	mul.f32 	%f168, %f166, %f167;
	st.global.f32 	[%rd10+112640], %f168;
	ld.global.f32 	%f169, [%rd8+114688];
	ld.global.f32 	%f170, [%rd9+114688];
	mul.f32 	%f171, %f169, %f170;
	st.global.f32 	[%rd10+114688], %f171;
	ld.global.f32 	%f172, [%rd8+116736];
	ld.global.f32 	%f173, [%rd9+116736];
	mul.f32 	%f174, %f172, %f173;
	st.global.f32 	[%rd10+116736], %f174;
	ld.global.f32 	%f175, [%rd8+118784];
	ld.global.f32 	%f176, [%rd9+118784];
	mul.f32 	%f177, %f175, %f176;
	st.global.f32 	[%rd10+118784], %f177;
	ld.global.f32 	%f178, [%rd8+120832];
	ld.global.f32 	%f179, [%rd9+120832];
	mul.f32 	%f180, %f178, %f179;
	st.global.f32 	[%rd10+120832], %f180;
	ld.global.f32 	%f181, [%rd8+122880];
	ld.global.f32 	%f182, [%rd9+122880];
	mul.f32 	%f183, %f181, %f182;
	st.global.f32 	[%rd10+122880], %f183;
	ld.global.f32 	%f184, [%rd8+124928];
	ld.global.f32 	%f185, [%rd9+124928];
	mul.f32 	%f186, %f184, %f185;
	st.global.f32 	[%rd10+124928], %f186;
	ld.global.f32 	%f187, [%rd8+126976];
	ld.global.f32 	%f188, [%rd9+126976];
	mul.f32 	%f189, %f187, %f188;
	st.global.f32 	[%rd10+126976], %f189;
	ld.global.f32 	%f190, [%rd8+129024];
	ld.global.f32 	%f191, [%rd9+129024];
	mul.f32 	%f192, %f190, %f191;
	st.global.f32 	[%rd10+129024], %f192;
	ld.global.f32 	%f193, [%rd8+131072];
	ld.global.f32 	%f194, [%rd9+131072];
	mul.f32 	%f195, %f193, %f194;
	st.global.f32 	[%rd10+131072], %f195;
	ld.global.f32 	%f196, [%rd8+133120];
	ld.global.f32 	%f197, [%rd9+133120];
	mul.f32 	%f198, %f196, %f197;
	st.global.f32 	[%rd10+133120], %f198;
	ld.global.f32 	%f199, [%rd8+135168];
	ld.global.f32 	%f200, [%rd9+135168];
	mul.f32 	%f201, %f199, %f200;
	st.global.f32 	[%rd10+135168], %f201;
	ld.global.f32 	%f202, [%rd8+137216];
	ld.global.f32 	%f203, [%rd9+137216];
	mul.f32 	%f204, %f202, %f203;
	st.global.f32 	[%rd10+137216], %f204;
	ld.global.f32 	%f205, [%rd8+139264];
	ld.global.f32 	%f206, [%rd9+139264];
	mul.f32 	%f207, %f205, %f206;
	st.global.f32 	[%rd10+139264], %f207;
	ld.global.f32 	%f208, [%rd8+141312];
	ld.global.f32 	%f209, [%rd9+141312];
	mul.f32 	%f210, %f208, %f209;
	st.global.f32 	[%rd10+141312], %f210;
	ld.global.f32 	%f211, [%rd8+143360];
	ld.global.f32 	%f212, [%rd9+143360];
	mul.f32 	%f213, %f211, %f212;
	st.global.f32 	[%rd10+143360], %f213;
	ld.global.f32 	%f214, [%rd8+145408];
	ld.global.f32 	%f215, [%rd9+145408];
	mul.f32 	%f216, %f214, %f215;
	st.global.f32 	[%rd10+145408], %f216;
	ld.global.f32 	%f217, [%rd8+147456];
	ld.global.f32 	%f218, [%rd9+147456];
	mul.f32 	%f219, %f217, %f218;
	st.global.f32 	[%rd10+147456], %f219;
	ld.global.f32 	%f220, [%rd8+149504];
	ld.global.f32 	%f221, [%rd9+149504];
	mul.f32 	%f222, %f220, %f221;
	st.global.f32 	[%rd10+149504], %f222;
	ld.global.f32 	%f223, [%rd8+151552];
	ld.global.f32 	%f224, [%rd9+151552];
	mul.f32 	%f225, %f223, %f224;
	st.global.f32 	[%rd10+151552], %f225;
	ld.global.f32 	%f226, [%rd8+153600];
	ld.global.f32 	%f227, [%rd9+153600];
	mul.f32 	%f228, %f226, %f227;
	st.global.f32 	[%rd10+153600], %f228;
	ld.global.f32 	%f229, [%rd8+155648];
	ld.global.f32 	%f230, [%rd9+155648];
	mul.f32 	%f231, %f229, %f230;
	st.global.f32 	[%rd10+155648], %f231;
	ld.global.f32 	%f232, [%rd8+157696];
	ld.global.f32 	%f233, [%rd9+157696];
	mul.f32 	%f234, %f232, %f233;
	st.global.f32 	[%rd10+157696], %f234;
	ld.global.f32 	%f235, [%rd8+159744];
	ld.global.f32 	%f236, [%rd9+159744];
	mul.f32 	%f237, %f235, %f236;
	st.global.f32 	[%rd10+159744], %f237;
	ld.global.f32 	%f238, [%rd8+161792];
	ld.global.f32 	%f239, [%rd9+161792];
	mul.f32 	%f240, %f238, %f239;
	st.global.f32 	[%rd10+161792], %f240;
	ld.global.f32 	%f241, [%rd8+163840];
	ld.global.f32 	%f242, [%rd9+163840];
	mul.f32 	%f243, %f241, %f242;
	st.global.f32 	[%rd10+163840], %f243;
	ld.global.f32 	%f244, [%rd8+165888];
	ld.global.f32 	%f245, [%rd9+165888];
	mul.f32 	%f246, %f244, %f245;
	st.global.f32 	[%rd10+165888], %f246;
	ld.global.f32 	%f247, [%rd8+167936];
	ld.global.f32 	%f248, [%rd9+167936];
	mul.f32 	%f249, %f247, %f248;
	st.global.f32 	[%rd10+167936], %f249;
	ld.global.f32 	%f250, [%rd8+169984];
	ld.global.f32 	%f251, [%rd9+169984];
	mul.f32 	%f252, %f250, %f251;
	st.global.f32 	[%rd10+169984], %f252;
	ld.global.f32 	%f253, [%rd8+172032];
	ld.global.f32 	%f254, [%rd9+172032];
	mul.f32 	%f255, %f253, %f254;
	st.global.f32 	[%rd10+172032], %f255;
	ld.global.f32 	%f256, [%rd8+174080];
	ld.global.f32 	%f257, [%rd9+174080];
	mul.f32 	%f258, %f256, %f257;
	st.global.f32 	[%rd10+174080], %f258;
	ld.global.f32 	%f259, [%rd8+176128];
	ld.global.f32 	%f260, [%rd9+176128];
	mul.f32 	%f261, %f259, %f260;
	st.global.f32 	[%rd10+176128], %f261;
	ld.global.f32 	%f262, [%rd8+178176];
	ld.global.f32 	%f263, [%rd9+178176];
	mul.f32 	%f264, %f262, %f263;
	st.global.f32 	[%rd10+178176], %f264;
	ld.global.f32 	%f265, [%rd8+180224];
	ld.global.f32 	%f266, [%rd9+180224];
	mul.f32 	%f267, %f265, %f266;
	st.global.f32 	[%rd10+180224], %f267;
	ld.global.f32 	%f268, [%rd8+182272];
	ld.global.f32 	%f269, [%rd9+182272];
	mul.f32 	%f270, %f268, %f269;
	st.global.f32 	[%rd10+182272], %f270;
	ld.global.f32 	%f271, [%rd8+184320];
	ld.global.f32 	%f272, [%rd9+184320];
	mul.f32 	%f273, %f271, %f272;
	st.global.f32 	[%rd10+184320], %f273;
	ld.global.f32 	%f274, [%rd8+186368];
	ld.global.f32 	%f275, [%rd9+186368];
	mul.f32 	%f276, %f274, %f275;
	st.global.f32 	[%rd10+186368], %f276;
	ld.global.f32 	%f277, [%rd8+188416];
	ld.global.f32 	%f278, [%rd9+188416];
	mul.f32 	%f279, %f277, %f278;
	st.global.f32 	[%rd10+188416], %f279;
	ld.global.f32 	%f280, [%rd8+190464];
	ld.global.f32 	%f281, [%rd9+190464];
	mul.f32 	%f282, %f280, %f281;
	st.global.f32 	[%rd10+190464], %f282;
	ld.global.f32 	%f283, [%rd8+192512];
	ld.global.f32 	%f284, [%rd9+192512];
	mul.f32 	%f285, %f283, %f284;
	st.global.f32 	[%rd10+192512], %f285;
	ld.global.f32 	%f286, [%rd8+194560];
	ld.global.f32 	%f287, [%rd9+194560];
	mul.f32 	%f288, %f286, %f287;
	st.global.f32 	[%rd10+194560], %f288;
	ld.global.f32 	%f289, [%rd8+196608];
	ld.global.f32 	%f290, [%rd9+196608];
	mul.f32 	%f291, %f289, %f290;
	st.global.f32 	[%rd10+196608], %f291;
	ld.global.f32 	%f292, [%rd8+198656];
	ld.global.f32 	%f293, [%rd9+198656];
	mul.f32 	%f294, %f292, %f293;
	st.global.f32 	[%rd10+198656], %f294;
	ld.global.f32 	%f295, [%rd8+200704];
	ld.global.f32 	%f296, [%rd9+200704];
	mul.f32 	%f297, %f295, %f296;
	st.global.f32 	[%rd10+200704], %f297;
	ld.global.f32 	%f298, [%rd8+202752];
	ld.global.f32 	%f299, [%rd9+202752];
	mul.f32 	%f300, %f298, %f299;
	st.global.f32 	[%rd10+202752], %f300;
	ld.global.f32 	%f301, [%rd8+204800];
	ld.global.f32 	%f302, [%rd9+204800];
	mul.f32 	%f303, %f301, %f302;
	st.global.f32 	[%rd10+204800], %f303;
	ld.global.f32 	%f304, [%rd8+206848];
	ld.global.f32 	%f305, [%rd9+206848];
	mul.f32 	%f306, %f304, %f305;
	st.global.f32 	[%rd10+206848], %f306;
	ld.global.f32 	%f307, [%rd8+208896];
	ld.global.f32 	%f308, [%rd9+208896];
	mul.f32 	%f309, %f307, %f308;
	st.global.f32 	[%rd10+208896], %f309;
	ld.global.f32 	%f310, [%rd8+210944];
	ld.global.f32 	%f311, [%rd9+210944];
	mul.f32 	%f312, %f310, %f311;
	st.global.f32 	[%rd10+210944], %f312;
	ld.global.f32 	%f313, [%rd8+212992];
	ld.global.f32 	%f314, [%rd9+212992];
	mul.f32 	%f315, %f313, %f314;
	st.global.f32 	[%rd10+212992], %f315;
	ld.global.f32 	%f316, [%rd8+215040];
	ld.global.f32 	%f317, [%rd9+215040];
	mul.f32 	%f318, %f316, %f317;
	st.global.f32 	[%rd10+215040], %f318;
	ld.global.f32 	%f319, [%rd8+217088];
	ld.global.f32 	%f320, [%rd9+217088];
	mul.f32 	%f321, %f319, %f320;
	st.global.f32 	[%rd10+217088], %f321;
	ld.global.f32 	%f322, [%rd8+219136];
	ld.global.f32 	%f323, [%rd9+219136];
	mul.f32 	%f324, %f322, %f323;
	st.global.f32 	[%rd10+219136], %f324;
	ld.global.f32 	%f325, [%rd8+221184];
	ld.global.f32 	%f326, [%rd9+221184];
	mul.f32 	%f327, %f325, %f326;
	st.global.f32 	[%rd10+221184], %f327;
	ld.global.f32 	%f328, [%rd8+223232];
	ld.global.f32 	%f329, [%rd9+223232];
	mul.f32 	%f330, %f328, %f329;
	st.global.f32 	[%rd10+223232], %f330;
	ld.global.f32 	%f331, [%rd8+225280];
	ld.global.f32 	%f332, [%rd9+225280];
	mul.f32 	%f333, %f331, %f332;
	st.global.f32 	[%rd10+225280], %f333;
	ld.global.f32 	%f334, [%rd8+227328];
	ld.global.f32 	%f335, [%rd9+227328];
	mul.f32 	%f336, %f334, %f335;
	st.global.f32 	[%rd10+227328], %f336;
	ld.global.f32 	%f337, [%rd8+229376];
	ld.global.f32 	%f338, [%rd9+229376];
	mul.f32 	%f339, %f337, %f338;
	st.global.f32 	[%rd10+229376], %f339;
	ld.global.f32 	%f340, [%rd8+231424];
	ld.global.f32 	%f341, [%rd9+231424];
	mul.f32 	%f342, %f340, %f341;
	st.global.f32 	[%rd10+231424], %f342;
	ld.global.f32 	%f343, [%rd8+233472];
	ld.global.f32 	%f344, [%rd9+233472];
	mul.f32 	%f345, %f343, %f344;
	st.global.f32 	[%rd10+233472], %f345;
	ld.global.f32 	%f346, [%rd8+235520];
	ld.global.f32 	%f347, [%rd9+235520];
	mul.f32 	%f348, %f346, %f347;
	st.global.f32 	[%rd10+235520], %f348;
	ld.global.f32 	%f349, [%rd8+237568];
	ld.global.f32 	%f350, [%rd9+237568];
	mul.f32 	%f351, %f349, %f350;
	st.global.f32 	[%rd10+237568], %f351;
	ld.global.f32 	%f352, [%rd8+239616];
	ld.global.f32 	%f353, [%rd9+239616];
	mul.f32 	%f354, %f352, %f353;
	st.global.f32 	[%rd10+239616], %f354;
	ld.global.f32 	%f355, [%rd8+241664];
	ld.global.f32 	%f356, [%rd9+241664];
	mul.f32 	%f357, %f355, %f356;
	st.global.f32 	[%rd10+241664], %f357;
	ld.global.f32 	%f358, [%rd8+243712];
	ld.global.f32 	%f359, [%rd9+243712];
	mul.f32 	%f360, %f358, %f359;
	st.global.f32 	[%rd10+243712], %f360;
	ld.global.f32 	%f361, [%rd8+245760];
	ld.global.f32 	%f362, [%rd9+245760];
	mul.f32 	%f363, %f361, %f362;
	st.global.f32 	[%rd10+245760], %f363;
	ld.global.f32 	%f364, [%rd8+247808];
	ld.global.f32 	%f365, [%rd9+247808];
	mul.f32 	%f366, %f364, %f365;
	st.global.f32 	[%rd10+247808], %f366;
	ld.global.f32 	%f367, [%rd8+249856];
	ld.global.f32 	%f368, [%rd9+249856];
	mul.f32 	%f369, %f367, %f368;
	st.global.f32 	[%rd10+249856], %f369;
	ld.global.f32 	%f370, [%rd8+251904];
	ld.global.f32 	%f371, [%rd9+251904];
	mul.f32 	%f372, %f370, %f371;
	st.global.f32 	[%rd10+251904], %f372;
	ld.global.f32 	%f373, [%rd8+253952];
	ld.global.f32 	%f374, [%rd9+253952];
	mul.f32 	%f375, %f373, %f374;
	st.global.f32 	[%rd10+253952], %f375;
	ld.global.f32 	%f376, [%rd8+256000];
	ld.global.f32 	%f377, [%rd9+256000];
	mul.f32 	%f378, %f376, %f377;
	st.global.f32 	[%rd10+256000], %f378;
	ld.global.f32 	%f379, [%rd8+258048];
	ld.global.f32 	%f380, [%rd9+258048];
	mul.f32 	%f381, %f379, %f380;
	st.global.f32 	[%rd10+258048], %f381;
	ld.global.f32 	%f382, [%rd8+260096];
	ld.global.f32 	%f383, [%rd9+260096];
	mul.f32 	%f384, %f382, %f383;
	st.global.f32 	[%rd10+260096], %f384;
	ld.global.f32 	%f385, [%rd8+262144];
	ld.global.f32 	%f386, [%rd9+262144];
	mul.f32 	%f387, %f385, %f386;
	st.global.f32 	[%rd10+262144], %f387;
	ld.global.f32 	%f388, [%rd8+264192];
	ld.global.f32 	%f389, [%rd9+264192];
	mul.f32 	%f390, %f388, %f389;
	st.global.f32 	[%rd10+264192], %f390;
	ld.global.f32 	%f391, [%rd8+266240];
	ld.global.f32 	%f392, [%rd9+266240];
	mul.f32 	%f393, %f391, %f392;
	st.global.f32 	[%rd10+266240], %f393;
	ld.global.f32 	%f394, [%rd8+268288];
	ld.global.f32 	%f395, [%rd9+268288];
	mul.f32 	%f396, %f394, %f395;
	st.global.f32 	[%rd10+268288], %f396;
	ld.global.f32 	%f397, [%rd8+270336];
	ld.global.f32 	%f398, [%rd9+270336];
	mul.f32 	%f399, %f397, %f398;
	st.global.f32 	[%rd10+270336], %f399;
	ld.global.f32 	%f400, [%rd8+272384];
	ld.global.f32 	%f401, [%rd9+272384];
	mul.f32 	%f402, %f400, %f401;
	st.global.f32 	[%rd10+272384], %f402;
	ld.global.f32 	%f403, [%rd8+274432];
	ld.global.f32 	%f404, [%rd9+274432];
	mul.f32 	%f405, %f403, %f404;
	st.global.f32 	[%rd10+274432], %f405;
	ld.global.f32 	%f406, [%rd8+276480];
	ld.global.f32 	%f407, [%rd9+276480];
	mul.f32 	%f408, %f406, %f407;
	st.global.f32 	[%rd10+276480], %f408;
	ld.global.f32 	%f409, [%rd8+278528];
	ld.global.f32 	%f410, [%rd9+278528];
	mul.f32 	%f411, %f409, %f410;
	st.global.f32 	[%rd10+278528], %f411;
	ld.global.f32 	%f412, [%rd8+280576];
	ld.global.f32 	%f413, [%rd9+280576];
	mul.f32 	%f414, %f412, %f413;
	st.global.f32 	[%rd10+280576], %f414;
	ld.global.f32 	%f415, [%rd8+282624];
	ld.global.f32 	%f416, [%rd9+282624];
	mul.f32 	%f417, %f415, %f416;
	st.global.f32 	[%rd10+282624], %f417;
	ld.global.f32 	%f418, [%rd8+284672];
	ld.global.f32 	%f419, [%rd9+284672];
	mul.f32 	%f420, %f418, %f419;
	st.global.f32 	[%rd10+284672], %f420;
	ld.global.f32 	%f421, [%rd8+286720];
	ld.global.f32 	%f422, [%rd9+286720];
	mul.f32 	%f423, %f421, %f422;
	st.global.f32 	[%rd10+286720], %f423;
	ld.global.f32 	%f424, [%rd8+288768];
	ld.global.f32 	%f425, [%rd9+288768];
	mul.f32 	%f426, %f424, %f425;
	st.global.f32 	[%rd10+288768], %f426;
	ld.global.f32 	%f427, [%rd8+290816];
	ld.global.f32 	%f428, [%rd9+290816];
	mul.f32 	%f429, %f427, %f428;
	st.global.f32 	[%rd10+290816], %f429;
	ld.global.f32 	%f430, [%rd8+292864];
	ld.global.f32 	%f431, [%rd9+292864];
	mul.f32 	%f432, %f430, %f431;
	st.global.f32 	[%rd10+292864], %f432;
	ld.global.f32 	%f433, [%rd8+294912];
	ld.global.f32 	%f434, [%rd9+294912];
	mul.f32 	%f435, %f433, %f434;
	st.global.f32 	[%rd10+294912], %f435;
	ld.global.f32 	%f436, [%rd8+296960];
	ld.global.f32 	%f437, [%rd9+296960];
	mul.f32 	%f438, %f436, %f437;
	st.global.f32 	[%rd10+296960], %f438;
	ld.global.f32 	%f439, [%rd8+299008];
	ld.global.f32 	%f440, [%rd9+299008];
	mul.f32 	%f441, %f439, %f440;
	st.global.f32 	[%rd10+299008], %f441;
	ld.global.f32 	%f442, [%rd8+301056];
	ld.global.f32 	%f443, [%rd9+301056];
	mul.f32 	%f444, %f442, %f443;
	st.global.f32 	[%rd10+301056], %f444;
	ld.global.f32 	%f445, [%rd8+303104];
	ld.global.f32 	%f446, [%rd9+303104];
	mul.f32 	%f447, %f445, %f446;
	st.global.f32 	[%rd10+303104], %f447;
	ld.global.f32 	%f448, [%rd8+305152];
	ld.global.f32 	%f449, [%rd9+305152];
	mul.f32 	%f450, %f448, %f449;
	st.global.f32 	[%rd10+305152], %f450;
	ld.global.f32 	%f451, [%rd8+307200];
	ld.global.f32 	%f452, [%rd9+307200];
	mul.f32 	%f453, %f451, %f452;
	st.global.f32 	[%rd10+307200], %f453;
	ld.global.f32 	%f454, [%rd8+309248];
	ld.global.f32 	%f455, [%rd9+309248];
	mul.f32 	%f456, %f454, %f455;
	st.global.f32 	[%rd10+309248], %f456;
	ld.global.f32 	%f457, [%rd8+311296];
	ld.global.f32 	%f458, [%rd9+311296];
	mul.f32 	%f459, %f457, %f458;
	st.global.f32 	[%rd10+311296], %f459;
	ld.global.f32 	%f460, [%rd8+313344];
	ld.global.f32 	%f461, [%rd9+313344];
	mul.f32 	%f462, %f460, %f461;
	st.global.f32 	[%rd10+313344], %f462;
	ld.global.f32 	%f463, [%rd8+315392];
	ld.global.f32 	%f464, [%rd9+315392];
	mul.f32 	%f465, %f463, %f464;
	st.global.f32 	[%rd10+315392], %f465;
	ld.global.f32 	%f466, [%rd8+317440];
	ld.global.f32 	%f467, [%rd9+317440];
	mul.f32 	%f468, %f466, %f467;
	st.global.f32 	[%rd10+317440], %f468;
	ld.global.f32 	%f469, [%rd8+319488];
	ld.global.f32 	%f470, [%rd9+319488];
	mul.f32 	%f471, %f469, %f470;
	st.global.f32 	[%rd10+319488], %f471;
	ld.global.f32 	%f472, [%rd8+321536];
	ld.global.f32 	%f473, [%rd9+321536];
	mul.f32 	%f474, %f472, %f473;
	st.global.f32 	[%rd10+321536], %f474;
	ld.global.f32 	%f475, [%rd8+323584];
	ld.global.f32 	%f476, [%rd9+323584];
	mul.f32 	%f477, %f475, %f476;
	st.global.f32 	[%rd10+323584], %f477;
	ld.global.f32 	%f478, [%rd8+325632];
	ld.global.f32 	%f479, [%rd9+325632];
	mul.f32 	%f480, %f478, %f479;
	st.global.f32 	[%rd10+325632], %f480;
	ld.global.f32 	%f481, [%rd8+327680];
	ld.global.f32 	%f482, [%rd9+327680];
	mul.f32 	%f483, %f481, %f482;
	st.global.f32 	[%rd10+327680], %f483;
	ld.global.f32 	%f484, [%rd8+329728];
	ld.global.f32 	%f485, [%rd9+329728];
	mul.f32 	%f486, %f484, %f485;
	st.global.f32 	[%rd10+329728], %f486;
	ld.global.f32 	%f487, [%rd8+331776];
	ld.global.f32 	%f488, [%rd9+331776];
	mul.f32 	%f489, %f487, %f488;
	st.global.f32 	[%rd10+331776], %f489;
	ld.global.f32 	%f490, [%rd8+333824];
	ld.global.f32 	%f491, [%rd9+333824];
	mul.f32 	%f492, %f490, %f491;
	st.global.f32 	[%rd10+333824], %f492;
	ld.global.f32 	%f493, [%rd8+335872];
	ld.global.f32 	%f494, [%rd9+335872];
	mul.f32 	%f495, %f493, %f494;
	st.global.f32 	[%rd10+335872], %f495;
	ld.global.f32 	%f496, [%rd8+337920];
	ld.global.f32 	%f497, [%rd9+337920];
	mul.f32 	%f498, %f496, %f497;
	st.global.f32 	[%rd10+337920], %f498;
	ld.global.f32 	%f499, [%rd8+339968];
	ld.global.f32 	%f500, [%rd9+339968];
	mul.f32 	%f501, %f499, %f500;
	st.global.f32 	[%rd10+339968], %f501;
	ld.global.f32 	%f502, [%rd8+342016];
	ld.global.f32 	%f503, [%rd9+342016];
	mul.f32 	%f504, %f502, %f503;
	st.global.f32 	[%rd10+342016], %f504;
	ld.global.f32 	%f505, [%rd8+344064];
	ld.global.f32 	%f506, [%rd9+344064];
	mul.f32 	%f507, %f505, %f506;
	st.global.f32 	[%rd10+344064], %f507;
	ld.global.f32 	%f508, [%rd8+346112];
	ld.global.f32 	%f509, [%rd9+346112];
	mul.f32 	%f510, %f508, %f509;
	st.global.f32 	[%rd10+346112], %f510;
	ld.global.f32 	%f511, [%rd8+348160];
	ld.global.f32 	%f512, [%rd9+348160];
	mul.f32 	%f513, %f511, %f512;
	st.global.f32 	[%rd10+348160], %f513;
	ld.global.f32 	%f514, [%rd8+350208];
	ld.global.f32 	%f515, [%rd9+350208];
	mul.f32 	%f516, %f514, %f515;
	st.global.f32 	[%rd10+350208], %f516;
	ld.global.f32 	%f517, [%rd8+352256];
	ld.global.f32 	%f518, [%rd9+352256];
	mul.f32 	%f519, %f517, %f518;
	st.global.f32 	[%rd10+352256], %f519;
	ld.global.f32 	%f520, [%rd8+354304];
	ld.global.f32 	%f521, [%rd9+354304];
	mul.f32 	%f522, %f520, %f521;
	st.global.f32 	[%rd10+354304], %f522;
	ld.global.f32 	%f523, [%rd8+356352];
	ld.global.f32 	%f524, [%rd9+356352];
	mul.f32 	%f525, %f523, %f524;
	st.global.f32 	[%rd10+356352], %f525;
	ld.global.f32 	%f526, [%rd8+358400];
	ld.global.f32 	%f527, [%rd9+358400];
	mul.f32 	%f528, %f526, %f527;
	st.global.f32 	[%rd10+358400], %f528;
	ld.global.f32 	%f529, [%rd8+360448];
	ld.global.f32 	%f530, [%rd9+360448];
	mul.f32 	%f531, %f529, %f530;
	st.global.f32 	[%rd10+360448], %f531;
	ld.global.f32 	%f532, [%rd8+362496];
	ld.global.f32 	%f533, [%rd9+362496];
	mul.f32 	%f534, %f532, %f533;
	st.global.f32 	[%rd10+362496], %f534;
	ld.global.f32 	%f535, [%rd8+364544];
	ld.global.f32 	%f536, [%rd9+364544];
	mul.f32 	%f537, %f535, %f536;
	st.global.f32 	[%rd10+364544], %f537;
	ld.global.f32 	%f538, [%rd8+366592];
	ld.global.f32 	%f539, [%rd9+366592];
	mul.f32 	%f540, %f538, %f539;
	st.global.f32 	[%rd10+366592], %f540;
	ld.global.f32 	%f541, [%rd8+368640];
	ld.global.f32 	%f542, [%rd9+368640];
	mul.f32 	%f543, %f541, %f542;
	st.global.f32 	[%rd10+368640], %f543;
	ld.global.f32 	%f544, [%rd8+370688];
	ld.global.f32 	%f545, [%rd9+370688];
	mul.f32 	%f546, %f544, %f545;
	st.global.f32 	[%rd10+370688], %f546;
	ld.global.f32 	%f547, [%rd8+372736];
	ld.global.f32 	%f548, [%rd9+372736];
	mul.f32 	%f549, %f547, %f548;
	st.global.f32 	[%rd10+372736], %f549;
	ld.global.f32 	%f550, [%rd8+374784];
	ld.global.f32 	%f551, [%rd9+374784];
	mul.f32 	%f552, %f550, %f551;
	st.global.f32 	[%rd10+374784], %f552;
	ld.global.f32 	%f553, [%rd8+376832];
	ld.global.f32 	%f554, [%rd9+376832];
	mul.f32 	%f555, %f553, %f554;
	st.global.f32 	[%rd10+376832], %f555;
	ld.global.f32 	%f556, [%rd8+378880];
	ld.global.f32 	%f557, [%rd9+378880];
	mul.f32 	%f558, %f556, %f557;
	st.global.f32 	[%rd10+378880], %f558;
	ld.global.f32 	%f559, [%rd8+380928];
	ld.global.f32 	%f560, [%rd9+380928];
	mul.f32 	%f561, %f559, %f560;
	st.global.f32 	[%rd10+380928], %f561;
	ld.global.f32 	%f562, [%rd8+382976];
	ld.global.f32 	%f563, [%rd9+382976];
	mul.f32 	%f564, %f562, %f563;
	st.global.f32 	[%rd10+382976], %f564;
	ld.global.f32 	%f565, [%rd8+385024];
	ld.global.f32 	%f566, [%rd9+385024];
	mul.f32 	%f567, %f565, %f566;
	st.global.f32 	[%rd10+385024], %f567;
	ld.global.f32 	%f568, [%rd8+387072];
	ld.global.f32 	%f569, [%rd9+387072];
	mul.f32 	%f570, %f568, %f569;
	st.global.f32 	[%rd10+387072], %f570;
	ld.global.f32 	%f571, [%rd8+389120];
	ld.global.f32 	%f572, [%rd9+389120];
	mul.f32 	%f573, %f571, %f572;
	st.global.f32 	[%rd10+389120], %f573;
	ld.global.f32 	%f574, [%rd8+391168];
	ld.global.f32 	%f575, [%rd9+391168];
	mul.f32 	%f576, %f574, %f575;
	st.global.f32 	[%rd10+391168], %f576;
	ld.global.f32 	%f577, [%rd8+393216];
	ld.global.f32 	%f578, [%rd9+393216];
	mul.f32 	%f579, %f577, %f578;
	st.global.f32 	[%rd10+393216], %f579;
	ld.global.f32 	%f580, [%rd8+395264];
	ld.global.f32 	%f581, [%rd9+395264];
	mul.f32 	%f582, %f580, %f581;
	st.global.f32 	[%rd10+395264], %f582;
	ld.global.f32 	%f583, [%rd8+397312];
	ld.global.f32 	%f584, [%rd9+397312];
	mul.f32 	%f585, %f583, %f584;
	st.global.f32 	[%rd10+397312], %f585;
	ld.global.f32 	%f586, [%rd8+399360];
	ld.global.f32 	%f587, [%rd9+399360];
	mul.f32 	%f588, %f586, %f587;
	st.global.f32 	[%rd10+399360], %f588;
	ld.global.f32 	%f589, [%rd8+401408];
	ld.global.f32 	%f590, [%rd9+401408];
	mul.f32 	%f591, %f589, %f590;
	st.global.f32 	[%rd10+401408], %f591;
	ld.global.f32 	%f592, [%rd8+403456];
	ld.global.f32 	%f593, [%rd9+403456];
	mul.f32 	%f594, %f592, %f593;
	st.global.f32 	[%rd10+403456], %f594;
	ld.global.f32 	%f595, [%rd8+405504];
	ld.global.f32 	%f596, [%rd9+405504];
	mul.f32 	%f597, %f595, %f596;
	st.global.f32 	[%rd10+405504], %f597;
	ld.global.f32 	%f598, [%rd8+407552];
	ld.global.f32 	%f599, [%rd9+407552];
	mul.f32 	%f600, %f598, %f599;
	st.global.f32 	[%rd10+407552], %f600;
	ld.global.f32 	%f601, [%rd8+409600];
	ld.global.f32 	%f602, [%rd9+409600];
	mul.f32 	%f603, %f601, %f602;
	st.global.f32 	[%rd10+409600], %f603;
	ld.global.f32 	%f604, [%rd8+411648];
	ld.global.f32 	%f605, [%rd9+411648];
	mul.f32 	%f606, %f604, %f605;
	st.global.f32 	[%rd10+411648], %f606;
	ld.global.f32 	%f607, [%rd8+413696];
	ld.global.f32 	%f608, [%rd9+413696];
	mul.f32 	%f609, %f607, %f608;
	st.global.f32 	[%rd10+413696], %f609;
	ld.global.f32 	%f610, [%rd8+415744];
	ld.global.f32 	%f611, [%rd9+415744];
	mul.f32 	%f612, %f610, %f611;
	st.global.f32 	[%rd10+415744], %f612;
	ld.global.f32 	%f613, [%rd8+417792];
	ld.global.f32 	%f614, [%rd9+417792];
	mul.f32 	%f615, %f613, %f614;
	st.global.f32 	[%rd10+417792], %f615;
	ld.global.f32 	%f616, [%rd8+419840];
	ld.global.f32 	%f617, [%rd9+419840];
	mul.f32 	%f618, %f616, %f617;
	st.global.f32 	[%rd10+419840], %f618;
	ld.global.f32 	%f619, [%rd8+421888];
	ld.global.f32 	%f620, [%rd9+421888];
	mul.f32 	%f621, %f619, %f620;
	st.global.f32 	[%rd10+421888], %f621;
	ld.global.f32 	%f622, [%rd8+423936];
	ld.global.f32 	%f623, [%rd9+423936];
	mul.f32 	%f624, %f622, %f623;
	st.global.f32 	[%rd10+423936], %f624;
	ld.global.f32 	%f625, [%rd8+425984];
	ld.global.f32 	%f626, [%rd9+425984];
	mul.f32 	%f627, %f625, %f626;
	st.global.f32 	[%rd10+425984], %f627;
	ld.global.f32 	%f628, [%rd8+428032];
	ld.global.f32 	%f629, [%rd9+428032];
	mul.f32 	%f630, %f628, %f629;
	st.global.f32 	[%rd10+428032], %f630;
	ld.global.f32 	%f631, [%rd8+430080];
	ld.global.f32 	%f632, [%rd9+430080];
	mul.f32 	%f633, %f631, %f632;
	st.global.f32 	[%rd10+430080], %f633;
	ld.global.f32 	%f634, [%rd8+432128];
	ld.global.f32 	%f635, [%rd9+432128];
	mul.f32 	%f636, %f634, %f635;
	st.global.f32 	[%rd10+432128], %f636;
	ld.global.f32 	%f637, [%rd8+434176];
	ld.global.f32 	%f638, [%rd9+434176];
	mul.f32 	%f639, %f637, %f638;
	st.global.f32 	[%rd10+434176], %f639;
	ld.global.f32 	%f640, [%rd8+436224];
	ld.global.f32 	%f641, [%rd9+436224];
	mul.f32 	%f642, %f640, %f641;
	st.global.f32 	[%rd10+436224], %f642;
	ld.global.f32 	%f643, [%rd8+438272];
	ld.global.f32 	%f644, [%rd9+438272];
	mul.f32 	%f645, %f643, %f644;
	st.global.f32 	[%rd10+438272], %f645;
	ld.global.f32 	%f646, [%rd8+440320];
	ld.global.f32 	%f647, [%rd9+440320];
	mul.f32 	%f648, %f646, %f647;
	st.global.f32 	[%rd10+440320], %f648;
	ld.global.f32 	%f649, [%rd8+442368];
	ld.global.f32 	%f650, [%rd9+442368];
	mul.f32 	%f651, %f649, %f650;
	st.global.f32 	[%rd10+442368], %f651;
	ld.global.f32 	%f652, [%rd8+444416];
	ld.global.f32 	%f653, [%rd9+444416];
	mul.f32 	%f654, %f652, %f653;
	st.global.f32 	[%rd10+444416], %f654;
	ld.global.f32 	%f655, [%rd8+446464];
	ld.global.f32 	%f656, [%rd9+446464];
	mul.f32 	%f657, %f655, %f656;
	st.global.f32 	[%rd10+446464], %f657;
	ld.global.f32 	%f658, [%rd8+448512];
	ld.global.f32 	%f659, [%rd9+448512];
	mul.f32 	%f660, %f658, %f659;
	st.global.f32 	[%rd10+448512], %f660;
	ld.global.f32 	%f661, [%rd8+450560];
	ld.global.f32 	%f662, [%rd9+450560];
	mul.f32 	%f663, %f661, %f662;
	st.global.f32 	[%rd10+450560], %f663;
	ld.global.f32 	%f664, [%rd8+452608];
	ld.global.f32 	%f665, [%rd9+452608];
	mul.f32 	%f666, %f664, %f665;
	st.global.f32 	[%rd10+452608], %f666;
	ld.global.f32 	%f667, [%rd8+454656];
	ld.global.f32 	%f668, [%rd9+454656];
	mul.f32 	%f669, %f667, %f668;
	st.global.f32 	[%rd10+454656], %f669;
	ld.global.f32 	%f670, [%rd8+456704];
	ld.global.f32 	%f671, [%rd9+456704];
	mul.f32 	%f672, %f670, %f671;
	st.global.f32 	[%rd10+456704], %f672;
	ld.global.f32 	%f673, [%rd8+458752];
	ld.global.f32 	%f674, [%rd9+458752];
	mul.f32 	%f675, %f673, %f674;
	st.global.f32 	[%rd10+458752], %f675;
	ld.global.f32 	%f676, [%rd8+460800];
	ld.global.f32 	%f677, [%rd9+460800];
	mul.f32 	%f678, %f676, %f677;
	st.global.f32 	[%rd10+460800], %f678;
	ld.global.f32 	%f679, [%rd8+462848];
	ld.global.f32 	%f680, [%rd9+462848];
	mul.f32 	%f681, %f679, %f680;
	st.global.f32 	[%rd10+462848], %f681;
	ld.global.f32 	%f682, [%rd8+464896];
	ld.global.f32 	%f683, [%rd9+464896];
	mul.f32 	%f684, %f682, %f683;
	st.global.f32 	[%rd10+464896], %f684;
	ld.global.f32 	%f685, [%rd8+466944];
	ld.global.f32 	%f686, [%rd9+466944];
	mul.f32 	%f687, %f685, %f686;
	st.global.f32 	[%rd10+466944], %f687;
	ld.global.f32 	%f688, [%rd8+468992];
	ld.global.f32 	%f689, [%rd9+468992];
	mul.f32 	%f690, %f688, %f689;
	st.global.f32 	[%rd10+468992], %f690;
	ld.global.f32 	%f691, [%rd8+471040];
	ld.global.f32 	%f692, [%rd9+471040];
	mul.f32 	%f693, %f691, %f692;
	st.global.f32 	[%rd10+471040], %f693;
	ld.global.f32 	%f694, [%rd8+473088];
	ld.global.f32 	%f695, [%rd9+473088];
	mul.f32 	%f696, %f694, %f695;
	st.global.f32 	[%rd10+473088], %f696;
	ld.global.f32 	%f697, [%rd8+475136];
	ld.global.f32 	%f698, [%rd9+475136];
	mul.f32 	%f699, %f697, %f698;
	st.global.f32 	[%rd10+475136], %f699;
	ld.global.f32 	%f700, [%rd8+477184];
	ld.global.f32 	%f701, [%rd9+477184];
	mul.f32 	%f702, %f700, %f701;
	st.global.f32 	[%rd10+477184], %f702;
	ld.global.f32 	%f703, [%rd8+479232];
	ld.global.f32 	%f704, [%rd9+479232];
	mul.f32 	%f705, %f703, %f704;
	st.global.f32 	[%rd10+479232], %f705;
	ld.global.f32 	%f706, [%rd8+481280];
	ld.global.f32 	%f707, [%rd9+481280];
	mul.f32 	%f708, %f706, %f707;
	st.global.f32 	[%rd10+481280], %f708;
	ld.global.f32 	%f709, [%rd8+483328];
	ld.global.f32 	%f710, [%rd9+483328];
	mul.f32 	%f711, %f709, %f710;
	st.global.f32 	[%rd10+483328], %f711;
	ld.global.f32 	%f712, [%rd8+485376];
	ld.global.f32 	%f713, [%rd9+485376];
	mul.f32 	%f714, %f712, %f713;
	st.global.f32 	[%rd10+485376], %f714;
	ld.global.f32 	%f715, [%rd8+487424];
	ld.global.f32 	%f716, [%rd9+487424];
	mul.f32 	%f717, %f715, %f716;
	st.global.f32 	[%rd10+487424], %f717;
	ld.global.f32 	%f718, [%rd8+489472];
	ld.global.f32 	%f719, [%rd9+489472];
	mul.f32 	%f720, %f718, %f719;
	st.global.f32 	[%rd10+489472], %f720;
	ld.global.f32 	%f721, [%rd8+491520];
	ld.global.f32 	%f722, [%rd9+491520];
	mul.f32 	%f723, %f721, %f722;
	st.global.f32 	[%rd10+491520], %f723;
	ld.global.f32 	%f724, [%rd8+493568];
	ld.global.f32 	%f725, [%rd9+493568];
	mul.f32 	%f726, %f724, %f725;
	st.global.f32 	[%rd10+493568], %f726;
	ld.global.f32 	%f727, [%rd8+495616];
	ld.global.f32 	%f728, [%rd9+495616];
	mul.f32 	%f729, %f727, %f728;
	st.global.f32 	[%rd10+495616], %f729;
	ld.global.f32 	%f730, [%rd8+497664];
	ld.global.f32 	%f731, [%rd9+497664];
	mul.f32 	%f732, %f730, %f731;
	st.global.f32 	[%rd10+497664], %f732;
	ld.global.f32 	%f733, [%rd8+499712];
	ld.global.f32 	%f734, [%rd9+499712];
	mul.f32 	%f735, %f733, %f734;
	st.global.f32 	[%rd10+499712], %f735;
	ld.global.f32 	%f736, [%rd8+501760];
	ld.global.f32 	%f737, [%rd9+501760];
	mul.f32 	%f738, %f736, %f737;
	st.global.f32 	[%rd10+501760], %f738;
	ld.global.f32 	%f739, [%rd8+503808];
	ld.global.f32 	%f740, [%rd9+503808];
	mul.f32 	%f741, %f739, %f740;
	st.global.f32 	[%rd10+503808], %f741;
	ld.global.f32 	%f742, [%rd8+505856];
	ld.global.f32 	%f743, [%rd9+505856];
	mul.f32 	%f744, %f742, %f743;
	st.global.f32 	[%rd10+505856], %f744;
	ld.global.f32 	%f745, [%rd8+507904];
	ld.global.f32 	%f746, [%rd9+507904];
	mul.f32 	%f747, %f745, %f746;
	st.global.f32 	[%rd10+507904], %f747;
	ld.global.f32 	%f748, [%rd8+509952];
	ld.global.f32 	%f749, [%rd9+509952];
	mul.f32 	%f750, %f748, %f749;
	st.global.f32 	[%rd10+509952], %f750;
	ld.global.f32 	%f751, [%rd8+512000];
	ld.global.f32 	%f752, [%rd9+512000];
	mul.f32 	%f753, %f751, %f752;
	st.global.f32 	[%rd10+512000], %f753;
	ld.global.f32 	%f754, [%rd8+514048];
	ld.global.f32 	%f755, [%rd9+514048];
	mul.f32 	%f756, %f754, %f755;
	st.global.f32 	[%rd10+514048], %f756;
	ld.global.f32 	%f757, [%rd8+516096];
	ld.global.f32 	%f758, [%rd9+516096];
	mul.f32 	%f759, %f757, %f758;
	st.global.f32 	[%rd10+516096], %f759;
	ld.global.f32 	%f760, [%rd8+518144];
	ld.global.f32 	%f761, [%rd9+518144];
	mul.f32 	%f762, %f760, %f761;
	st.global.f32 	[%rd10+518144], %f762;
	ld.global.f32 	%f763, [%rd8+520192];
	ld.global.f32 	%f764, [%rd9+520192];
	mul.f32 	%f765, %f763, %f764;
	st.global.f32 	[%rd10+520192], %f765;
	ld.global.f32 	%f766, [%rd8+522240];
	ld.global.f32 	%f767, [%rd9+522240];
	mul.f32 	%f768, %f766, %f767;
	st.global.f32 	[%rd10+522240], %f768;
	ld.global.f32 	%f769, [%rd8+524288];
	ld.global.f32 	%f770, [%rd9+524288];
	mul.f32 	%f771, %f769, %f770;
	st.global.f32 	[%rd10+524288], %f771;
	ld.global.f32 	%f772, [%rd8+526336];
	ld.global.f32 	%f773, [%rd9+526336];
	mul.f32 	%f774, %f772, %f773;
	st.global.f32 	[%rd10+526336], %f774;
	ld.global.f32 	%f775, [%rd8+528384];
	ld.global.f32 	%f776, [%rd9+528384];
	mul.f32 	%f777, %f775, %f776;
	st.global.f32 	[%rd10+528384], %f777;
	ld.global.f32 	%f778, [%rd8+530432];
	ld.global.f32 	%f779, [%rd9+530432];
	mul.f32 	%f780, %f778, %f779;
	st.global.f32 	[%rd10+530432], %f780;
	ld.global.f32 	%f781, [%rd8+532480];
	ld.global.f32 	%f782, [%rd9+532480];
	mul.f32 	%f783, %f781, %f782;
	st.global.f32 	[%rd10+532480], %f783;
	ld.global.f32 	%f784, [%rd8+534528];
	ld.global.f32 	%f785, [%rd9+534528];
	mul.f32 	%f786, %f784, %f785;
	st.global.f32 	[%rd10+534528], %f786;
	ld.global.f32 	%f787, [%rd8+536576];
	ld.global.f32 	%f788, [%rd9+536576];
	mul.f32 	%f789, %f787, %f788;
	st.global.f32 	[%rd10+536576], %f789;
	ld.global.f32 	%f790, [%rd8+538624];
	ld.global.f32 	%f791, [%rd9+538624];
	mul.f32 	%f792, %f790, %f791;
	st.global.f32 	[%rd10+538624], %f792;
	ld.global.f32 	%f793, [%rd8+540672];
	ld.global.f32 	%f794, [%rd9+540672];
	mul.f32 	%f795, %f793, %f794;
	st.global.f32 	[%rd10+540672], %f795;
	ld.global.f32 	%f796, [%rd8+542720];
	ld.global.f32 	%f797, [%rd9+542720];
	mul.f32 	%f798, %f796, %f797;
	st.global.f32 	[%rd10+542720], %f798;
	ld.global.f32 	%f799, [%rd8+544768];
	ld.global.f32 	%f800, [%rd9+544768];
	mul.f32 	%f801, %f799, %f800;
	st.global.f32 	[%rd10+544768], %f801;
	ld.global.f32 	%f802, [%rd8+546816];
	ld.global.f32 	%f803, [%rd9+546816];
	mul.f32 	%f804, %f802, %f803;
	st.global.f32 	[%rd10+546816], %f804;
	ld.global.f32 	%f805, [%rd8+548864];
	ld.global.f32 	%f806, [%rd9+548864];
	mul.f32 	%f807, %f805, %f806;
	st.global.f32 	[%rd10+548864], %f807;
	ld.global.f32 	%f808, [%rd8+550912];
	ld.global.f32 	%f809, [%rd9+550912];
	mul.f32 	%f810, %f808, %f809;
	st.global.f32 	[%rd10+550912], %f810;
	ld.global.f32 	%f811, [%rd8+552960];
	ld.global.f32 	%f812, [%rd9+552960];
	mul.f32 	%f813, %f811, %f812;
	st.global.f32 	[%rd10+552960], %f813;
	ld.global.f32 	%f814, [%rd8+555008];
	ld.global.f32 	%f815, [%rd9+555008];
	mul.f32 	%f816, %f814, %f815;
	st.global.f32 	[%rd10+555008], %f816;
	ld.global.f32 	%f817, [%rd8+557056];
	ld.global.f32 	%f818, [%rd9+557056];
	mul.f32 	%f819, %f817, %f818;
	st.global.f32 	[%rd10+557056], %f819;
	ld.global.f32 	%f820, [%rd8+559104];
	ld.global.f32 	%f821, [%rd9+559104];
	mul.f32 	%f822, %f820, %f821;
	st.global.f32 	[%rd10+559104], %f822;
	ld.global.f32 	%f823, [%rd8+561152];
	ld.global.f32 	%f824, [%rd9+561152];
	mul.f32 	%f825, %f823, %f824;
	st.global.f32 	[%rd10+561152], %f825;
	ld.global.f32 	%f826, [%rd8+563200];
	ld.global.f32 	%f827, [%rd9+563200];
	mul.f32 	%f828, %f826, %f827;
	st.global.f32 	[%rd10+563200], %f828;
	ld.global.f32 	%f829, [%rd8+565248];
	ld.global.f32 	%f830, [%rd9+565248];
	mul.f32 	%f831, %f829, %f830;
	st.global.f32 	[%rd10+565248], %f831;
	ld.global.f32 	%f832, [%rd8+567296];
	ld.global.f32 	%f833, [%rd9+567296];
	mul.f32 	%f834, %f832, %f833;
	st.global.f32 	[%rd10+567296], %f834;
	ld.global.f32 	%f835, [%rd8+569344];
	ld.global.f32 	%f836, [%rd9+569344];
	mul.f32 	%f837, %f835, %f836;
	st.global.f32 	[%rd10+569344], %f837;
	ld.global.f32 	%f838, [%rd8+571392];
	ld.global.f32 	%f839, [%rd9+571392];
	mul.f32 	%f840, %f838, %f839;
	st.global.f32 	[%rd10+571392], %f840;
	ld.global.f32 	%f841, [%rd8+573440];
	ld.global.f32 	%f842, [%rd9+573440];
	mul.f32 	%f843, %f841, %f842;
	st.global.f32 	[%rd10+573440], %f843;
	ld.global.f32 	%f844, [%rd8+575488];
	ld.global.f32 	%f845, [%rd9+575488];
	mul.f32 	%f846, %f844, %f845;
	st.global.f32 	[%rd10+575488], %f846;
	ld.global.f32 	%f847, [%rd8+577536];
	ld.global.f32 	%f848, [%rd9+577536];
	mul.f32 	%f849, %f847, %f848;
	st.global.f32 	[%rd10+577536], %f849;
	ld.global.f32 	%f850, [%rd8+579584];
	ld.global.f32 	%f851, [%rd9+579584];
	mul.f32 	%f852, %f850, %f851;
	st.global.f32 	[%rd10+579584], %f852;
	ld.global.f32 	%f853, [%rd8+581632];
	ld.global.f32 	%f854, [%rd9+581632];
	mul.f32 	%f855, %f853, %f854;
	st.global.f32 	[%rd10+581632], %f855;
	ld.global.f32 	%f856, [%rd8+583680];
	ld.global.f32 	%f857, [%rd9+583680];
	mul.f32 	%f858, %f856, %f857;
	st.global.f32 	[%rd10+583680], %f858;
	ld.global.f32 	%f859, [%rd8+585728];
	ld.global.f32 	%f860, [%rd9+585728];
	mul.f32 	%f861, %f859, %f860;
	st.global.f32 	[%rd10+585728], %f861;
	ld.global.f32 	%f862, [%rd8+587776];
	ld.global.f32 	%f863, [%rd9+587776];
	mul.f32 	%f864, %f862, %f863;
	st.global.f32 	[%rd10+587776], %f864;
	ld.global.f32 	%f865, [%rd8+589824];
	ld.global.f32 	%f866, [%rd9+589824];
	mul.f32 	%f867, %f865, %f866;
	st.global.f32 	[%rd10+589824], %f867;
	ld.global.f32 	%f868, [%rd8+591872];
	ld.global.f32 	%f869, [%rd9+591872];
	mul.f32 	%f870, %f868, %f869;
	st.global.f32 	[%rd10+591872], %f870;
	ld.global.f32 	%f871, [%rd8+593920];
	ld.global.f32 	%f872, [%rd9+593920];
	mul.f32 	%f873, %f871, %f872;
	st.global.f32 	[%rd10+593920], %f873;
	ld.global.f32 	%f874, [%rd8+595968];
	ld.global.f32 	%f875, [%rd9+595968];
	mul.f32 	%f876, %f874, %f875;
	st.global.f32 	[%rd10+595968], %f876;
	ld.global.f32 	%f877, [%rd8+598016];
	ld.global.f32 	%f878, [%rd9+598016];
	mul.f32 	%f879, %f877, %f878;
	st.global.f32 	[%rd10+598016], %f879;
	ld.global.f32 	%f880, [%rd8+600064];
	ld.global.f32 	%f881, [%rd9+600064];
	mul.f32 	%f882, %f880, %f881;
	st.global.f32 	[%rd10+600064], %f882;
	ld.global.f32 	%f883, [%rd8+602112];
	ld.global.f32 	%f884, [%rd9+602112];
	mul.f32 	%f885, %f883, %f884;
	st.global.f32 	[%rd10+602112], %f885;
	ld.global.f32 	%f886, [%rd8+604160];
	ld.global.f32 	%f887, [%rd9+604160];
	mul.f32 	%f888, %f886, %f887;
	st.global.f32 	[%rd10+604160], %f888;
	ld.global.f32 	%f889, [%rd8+606208];
	ld.global.f32 	%f890, [%rd9+606208];
	mul.f32 	%f891, %f889, %f890;
	st.global.f32 	[%rd10+606208], %f891;
	ld.global.f32 	%f892, [%rd8+608256];
	ld.global.f32 	%f893, [%rd9+608256];
	mul.f32 	%f894, %f892, %f893;
	st.global.f32 	[%rd10+608256], %f894;
	ld.global.f32 	%f895, [%rd8+610304];
	ld.global.f32 	%f896, [%rd9+610304];
	mul.f32 	%f897, %f895, %f896;
	st.global.f32 	[%rd10+610304], %f897;
	ld.global.f32 	%f898, [%rd8+612352];
	ld.global.f32 	%f899, [%rd9+612352];
	mul.f32 	%f900, %f898, %f899;
	st.global.f32 	[%rd10+612352], %f900;
	ld.global.f32 	%f901, [%rd8+614400];
	ld.global.f32 	%f902, [%rd9+614400];
	mul.f32 	%f903, %f901, %f902;
	st.global.f32 	[%rd10+614400], %f903;
	ld.global.f32 	%f904, [%rd8+616448];
	ld.global.f32 	%f905, [%rd9+616448];
	mul.f32 	%f906, %f904, %f905;
	st.global.f32 	[%rd10+616448], %f906;
	ld.global.f32 	%f907, [%rd8+618496];
	ld.global.f32 	%f908, [%rd9+618496];
	mul.f32 	%f909, %f907, %f908;
	st.global.f32 	[%rd10+618496], %f909;
	ld.global.f32 	%f910, [%rd8+620544];
	ld.global.f32 	%f911, [%rd9+620544];
	mul.f32 	%f912, %f910, %f911;
	st.global.f32 	[%rd10+620544], %f912;
	ld.global.f32 	%f913, [%rd8+622592];
	ld.global.f32 	%f914, [%rd9+622592];
	mul.f32 	%f915, %f913, %f914;
	st.global.f32 	[%rd10+622592], %f915;
	ld.global.f32 	%f916, [%rd8+624640];
	ld.global.f32 	%f917, [%rd9+624640];
	mul.f32 	%f918, %f916, %f917;
	st.global.f32 	[%rd10+624640], %f918;
	ld.global.f32 	%f919, [%rd8+626688];
	ld.global.f32 	%f920, [%rd9+626688];
	mul.f32 	%f921, %f919, %f920;
	st.global.f32 	[%rd10+626688], %f921;
	ld.global.f32 	%f922, [%rd8+628736];
	ld.global.f32 	%f923, [%rd9+628736];
	mul.f32 	%f924, %f922, %f923;
	st.global.f32 	[%rd10+628736], %f924;
	ld.global.f32 	%f925, [%rd8+630784];
	ld.global.f32 	%f926, [%rd9+630784];
	mul.f32 	%f927, %f925, %f926;
	st.global.f32 	[%rd10+630784], %f927;
	ld.global.f32 	%f928, [%rd8+632832];
	ld.global.f32 	%f929, [%rd9+632832];
	mul.f32 	%f930, %f928, %f929;
	st.global.f32 	[%rd10+632832], %f930;
	ld.global.f32 	%f931, [%rd8+634880];
	ld.global.f32 	%f932, [%rd9+634880];
	mul.f32 	%f933, %f931, %f932;
	st.global.f32 	[%rd10+634880], %f933;
	ld.global.f32 	%f934, [%rd8+636928];
	ld.global.f32 	%f935, [%rd9+636928];
	mul.f32 	%f936, %f934, %f935;
	st.global.f32 	[%rd10+636928], %f936;
	ld.global.f32 	%f937, [%rd8+638976];
	ld.global.f32 	%f938, [%rd9+638976];
	mul.f32 	%f939, %f937, %f938;
	st.global.f32 	[%rd10+638976], %f939;
	ld.global.f32 	%f940, [%rd8+641024];
	ld.global.f32 	%f941, [%rd9+641024];
	mul.f32 	%f942, %f940, %f941;
	st.global.f32 	[%rd10+641024], %f942;
	ld.global.f32 	%f943, [%rd8+643072];
	ld.global.f32 	%f944, [%rd9+643072];
	mul.f32 	%f945, %f943, %f944;
	st.global.f32 	[%rd10+643072], %f945;
	ld.global.f32 	%f946, [%rd8+645120];
	ld.global.f32 	%f947, [%rd9+645120];
	mul.f32 	%f948, %f946, %f947;
	st.global.f32 	[%rd10+645120], %f948;
	ld.global.f32 	%f949, [%rd8+647168];
	ld.global.f32 	%f950, [%rd9+647168];
	mul.f32 	%f951, %f949, %f950;
	st.global.f32 	[%rd10+647168], %f951;
	ld.global.f32 	%f952, [%rd8+649216];
	ld.global.f32 	%f953, [%rd9+649216];
	mul.f32 	%f954, %f952, %f953;
	st.global.f32 	[%rd10+649216], %f954;
	ld.global.f32 	%f955, [%rd8+651264];
	ld.global.f32 	%f956, [%rd9+651264];
	mul.f32 	%f957, %f955, %f956;
	st.global.f32 	[%rd10+651264], %f957;
	ld.global.f32 	%f958, [%rd8+653312];
	ld.global.f32 	%f959, [%rd9+653312];
	mul.f32 	%f960, %f958, %f959;
	st.global.f32 	[%rd10+653312], %f960;
	ld.global.f32 	%f961, [%rd8+655360];
	ld.global.f32 	%f962, [%rd9+655360];
	mul.f32 	%f963, %f961, %f962;
	st.global.f32 	[%rd10+655360], %f963;
	ld.global.f32 	%f964, [%rd8+657408];
	ld.global.f32 	%f965, [%rd9+657408];
	mul.f32 	%f966, %f964, %f965;
	st.global.f32 	[%rd10+657408], %f966;
	ld.global.f32 	%f967, [%rd8+659456];
	ld.global.f32 	%f968, [%rd9+659456];
	mul.f32 	%f969, %f967, %f968;
	st.global.f32 	[%rd10+659456], %f969;
	ld.global.f32 	%f970, [%rd8+661504];
	ld.global.f32 	%f971, [%rd9+661504];
	mul.f32 	%f972, %f970, %f971;
	st.global.f32 	[%rd10+661504], %f972;
	ld.global.f32 	%f973, [%rd8+663552];
	ld.global.f32 	%f974, [%rd9+663552];
	mul.f32 	%f975, %f973, %f974;
	st.global.f32 	[%rd10+663552], %f975;
	ld.global.f32 	%f976, [%rd8+665600];
	ld.global.f32 	%f977, [%rd9+665600];
	mul.f32 	%f978, %f976, %f977;
	st.global.f32 	[%rd10+665600], %f978;
	ld.global.f32 	%f979, [%rd8+667648];
	ld.global.f32 	%f980, [%rd9+667648];
	mul.f32 	%f981, %f979, %f980;
	st.global.f32 	[%rd10+667648], %f981;
	ld.global.f32 	%f982, [%rd8+669696];
	ld.global.f32 	%f983, [%rd9+669696];
	mul.f32 	%f984, %f982, %f983;
	st.global.f32 	[%rd10+669696], %f984;
	ld.global.f32 	%f985, [%rd8+671744];
	ld.global.f32 	%f986, [%rd9+671744];
	mul.f32 	%f987, %f985, %f986;
	st.global.f32 	[%rd10+671744], %f987;
	ld.global.f32 	%f988, [%rd8+673792];
	ld.global.f32 	%f989, [%rd9+673792];
	mul.f32 	%f990, %f988, %f989;
	st.global.f32 	[%rd10+673792], %f990;
	ld.global.f32 	%f991, [%rd8+675840];
	ld.global.f32 	%f992, [%rd9+675840];
	mul.f32 	%f993, %f991, %f992;
	st.global.f32 	[%rd10+675840], %f993;
	ld.global.f32 	%f994, [%rd8+677888];
	ld.global.f32 	%f995, [%rd9+677888];
	mul.f32 	%f996, %f994, %f995;
	st.global.f32 	[%rd10+677888], %f996;
	ld.global.f32 	%f997, [%rd8+679936];
	ld.global.f32 	%f998, [%rd9+679936];
	mul.f32 	%f999, %f997, %f998;
	st.global.f32 	[%rd10+679936], %f999;
	ld.global.f32 	%f1000, [%rd8+681984];
	ld.global.f32 	%f1001, [%rd9+681984];
	mul.f32 	%f1002, %f1000, %f1001;
	st.global.f32 	[%rd10+681984], %f1002;
	ld.global.f32 	%f1003, [%rd8+684032];
	ld.global.f32 	%f1004, [%rd9+684032];
	mul.f32 	%f1005, %f1003, %f1004;
	st.global.f32 	[%rd10+684032], %f1005;
	ld.global.f32 	%f1006, [%rd8+686080];
	ld.global.f32 	%f1007, [%rd9+686080];
	mul.f32 	%f1008, %f1006, %f1007;
	st.global.f32 	[%rd10+686080], %f1008;
	ld.global.f32 	%f1009, [%rd8+688128];
	ld.global.f32 	%f1010, [%rd9+688128];
	mul.f32 	%f1011, %f1009, %f1010;
	st.global.f32 	[%rd10+688128], %f1011;
	ld.global.f32 	%f1012, [%rd8+690176];
	ld.global.f32 	%f1013, [%rd9+690176];
	mul.f32 	%f1014, %f1012, %f1013;
	st.global.f32 	[%rd10+690176], %f1014;
	ld.global.f32 	%f1015, [%rd8+692224];
	ld.global.f32 	%f1016, [%rd9+692224];
	mul.f32 	%f1017, %f1015, %f1016;
	st.global.f32 	[%rd10+692224], %f1017;
	ld.global.f32 	%f1018, [%rd8+694272];
	ld.global.f32 	%f1019, [%rd9+694272];
	mul.f32 	%f1020, %f1018, %f1019;
	st.global.f32 	[%rd10+694272], %f1020;
	ld.global.f32 	%f1021, [%rd8+696320];
	ld.global.f32 	%f1022, [%rd9+696320];
	mul.f32 	%f1023, %f1021, %f1022;
	st.global.f32 	[%rd10+696320], %f1023;
	ld.global.f32 	%f1024, [%rd8+698368];
	ld.global.f32 	%f1025, [%rd9+698368];
	mul.f32 	%f1026, %f1024, %f1025;
	st.global.f32 	[%rd10+698368], %f1026;
	ld.global.f32 	%f1027, [%rd8+700416];
	ld.global.f32 	%f1028, [%rd9+700416];
	mul.f32 	%f1029, %f1027, %f1028;
	st.global.f32 	[%rd10+700416], %f1029;
	ld.global.f32 	%f1030, [%rd8+702464];
	ld.global.f32 	%f1031, [%rd9+702464];
	mul.f32 	%f1032, %f1030, %f1031;
	st.global.f32 	[%rd10+702464], %f1032;
	ld.global.f32 	%f1033, [%rd8+704512];
	ld.global.f32 	%f1034, [%rd9+704512];
	mul.f32 	%f1035, %f1033, %f1034;
	st.global.f32 	[%rd10+704512], %f1035;
	ld.global.f32 	%f1036, [%rd8+706560];
	ld.global.f32 	%f1037, [%rd9+706560];
	mul.f32 	%f1038, %f1036, %f1037;
	st.global.f32 	[%rd10+706560], %f1038;
	ld.global.f32 	%f1039, [%rd8+708608];
	ld.global.f32 	%f1040, [%rd9+708608];
	mul.f32 	%f1041, %f1039, %f1040;
	st.global.f32 	[%rd10+708608], %f1041;
	ld.global.f32 	%f1042, [%rd8+710656];
	ld.global.f32 	%f1043, [%rd9+710656];
	mul.f32 	%f1044, %f1042, %f1043;
	st.global.f32 	[%rd10+710656], %f1044;
	ld.global.f32 	%f1045, [%rd8+712704];
	ld.global.f32 	%f1046, [%rd9+712704];
	mul.f32 	%f1047, %f1045, %f1046;
	st.global.f32 	[%rd10+712704], %f1047;
	ld.global.f32 	%f1048, [%rd8+714752];
	ld.global.f32 	%f1049, [%rd9+714752];
	mul.f32 	%f1050, %f1048, %f1049;
	st.global.f32 	[%rd10+714752], %f1050;
	ld.global.f32 	%f1051, [%rd8+716800];
	ld.global.f32 	%f1052, [%rd9+716800];
	mul.f32 	%f1053, %f1051, %f1052;
	st.global.f32 	[%rd10+716800], %f1053;
	ld.global.f32 	%f1054, [%rd8+718848];
	ld.global.f32 	%f1055, [%rd9+718848];
	mul.f32 	%f1056, %f1054, %f1055;
	st.global.f32 	[%rd10+718848], %f1056;
	ld.global.f32 	%f1057, [%rd8+720896];
	ld.global.f32 	%f1058, [%rd9+720896];
	mul.f32 	%f1059, %f1057, %f1058;
	st.global.f32 	[%rd10+720896], %f1059;
	ld.global.f32 	%f1060, [%rd8+722944];
	ld.global.f32 	%f1061, [%rd9+722944];
	mul.f32 	%f1062, %f1060, %f1061;
	st.global.f32 	[%rd10+722944], %f1062;
	ld.global.f32 	%f1063, [%rd8+724992];
	ld.global.f32 	%f1064, [%rd9+724992];
	mul.f32 	%f1065, %f1063, %f1064;
	st.global.f32 	[%rd10+724992], %f1065;
	ld.global.f32 	%f1066, [%rd8+727040];
	ld.global.f32 	%f1067, [%rd9+727040];
	mul.f32 	%f1068, %f1066, %f1067;
	st.global.f32 	[%rd10+727040], %f1068;
	ld.global.f32 	%f1069, [%rd8+729088];
	ld.global.f32 	%f1070, [%rd9+729088];
	mul.f32 	%f1071, %f1069, %f1070;
	st.global.f32 	[%rd10+729088], %f1071;
	ld.global.f32 	%f1072, [%rd8+731136];
	ld.global.f32 	%f1073, [%rd9+731136];
	mul.f32 	%f1074, %f1072, %f1073;
	st.global.f32 	[%rd10+731136], %f1074;
	ld.global.f32 	%f1075, [%rd8+733184];
	ld.global.f32 	%f1076, [%rd9+733184];
	mul.f32 	%f1077, %f1075, %f1076;
	st.global.f32 	[%rd10+733184], %f1077;
	ld.global.f32 	%f1078, [%rd8+735232];
	ld.global.f32 	%f1079, [%rd9+735232];
	mul.f32 	%f1080, %f1078, %f1079;
	st.global.f32 	[%rd10+735232], %f1080;
	ld.global.f32 	%f1081, [%rd8+737280];
	ld.global.f32 	%f1082, [%rd9+737280];
	mul.f32 	%f1083, %f1081, %f1082;
	st.global.f32 	[%rd10+737280], %f1083;
	ld.global.f32 	%f1084, [%rd8+739328];
	ld.global.f32 	%f1085, [%rd9+739328];
	mul.f32 	%f1086, %f1084, %f1085;
	st.global.f32 	[%rd10+739328], %f1086;
	ld.global.f32 	%f1087, [%rd8+741376];
	ld.global.f32 	%f1088, [%rd9+741376];
	mul.f32 	%f1089, %f1087, %f1088;
	st.global.f32 	[%rd10+741376], %f1089;
	ld.global.f32 	%f1090, [%rd8+743424];
	ld.global.f32 	%f1091, [%rd9+743424];
	mul.f32 	%f1092, %f1090, %f1091;
	st.global.f32 	[%rd10+743424], %f1092;
	ld.global.f32 	%f1093, [%rd8+745472];
	ld.global.f32 	%f1094, [%rd9+745472];
	mul.f32 	%f1095, %f1093, %f1094;
	st.global.f32 	[%rd10+745472], %f1095;
	ld.global.f32 	%f1096, [%rd8+747520];
	ld.global.f32 	%f1097, [%rd9+747520];
	mul.f32 	%f1098, %f1096, %f1097;
	st.global.f32 	[%rd10+747520], %f1098;
	ld.global.f32 	%f1099, [%rd8+749568];
	ld.global.f32 	%f1100, [%rd9+749568];
	mul.f32 	%f1101, %f1099, %f1100;
	st.global.f32 	[%rd10+749568], %f1101;
	ld.global.f32 	%f1102, [%rd8+751616];
	ld.global.f32 	%f1103, [%rd9+751616];
	mul.f32 	%f1104, %f1102, %f1103;
	st.global.f32 	[%rd10+751616], %f1104;
	ld.global.f32 	%f1105, [%rd8+753664];
	ld.global.f32 	%f1106, [%rd9+753664];
	mul.f32 	%f1107, %f1105, %f1106;
	st.global.f32 	[%rd10+753664], %f1107;
	ld.global.f32 	%f1108, [%rd8+755712];
	ld.global.f32 	%f1109, [%rd9+755712];
	mul.f32 	%f1110, %f1108, %f1109;
	st.global.f32 	[%rd10+755712], %f1110;
	ld.global.f32 	%f1111, [%rd8+757760];
	ld.global.f32 	%f1112, [%rd9+757760];
	mul.f32 	%f1113, %f1111, %f1112;
	st.global.f32 	[%rd10+757760], %f1113;
	ld.global.f32 	%f1114, [%rd8+759808];
	ld.global.f32 	%f1115, [%rd9+759808];
	mul.f32 	%f1116, %f1114, %f1115;
	st.global.f32 	[%rd10+759808], %f1116;
	ld.global.f32 	%f1117, [%rd8+761856];
	ld.global.f32 	%f1118, [%rd9+761856];
	mul.f32 	%f1119, %f1117, %f1118;
	st.global.f32 	[%rd10+761856], %f1119;
	ld.global.f32 	%f1120, [%rd8+763904];
	ld.global.f32 	%f1121, [%rd9+763904];
	mul.f32 	%f1122, %f1120, %f1121;
	st.global.f32 	[%rd10+763904], %f1122;
	ld.global.f32 	%f1123, [%rd8+765952];
	ld.global.f32 	%f1124, [%rd9+765952];
	mul.f32 	%f1125, %f1123, %f1124;
	st.global.f32 	[%rd10+765952], %f1125;
	ld.global.f32 	%f1126, [%rd8+768000];
	ld.global.f32 	%f1127, [%rd9+768000];
	mul.f32 	%f1128, %f1126, %f1127;
	st.global.f32 	[%rd10+768000], %f1128;
	ld.global.f32 	%f1129, [%rd8+770048];
	ld.global.f32 	%f1130, [%rd9+770048];
	mul.f32 	%f1131, %f1129, %f1130;
	st.global.f32 	[%rd10+770048], %f1131;
	ld.global.f32 	%f1132, [%rd8+772096];
	ld.global.f32 	%f1133, [%rd9+772096];
	mul.f32 	%f1134, %f1132, %f1133;
	st.global.f32 	[%rd10+772096], %f1134;
	ld.global.f32 	%f1135, [%rd8+774144];
	ld.global.f32 	%f1136, [%rd9+774144];
	mul.f32 	%f1137, %f1135, %f1136;
	st.global.f32 	[%rd10+774144], %f1137;
	ld.global.f32 	%f1138, [%rd8+776192];
	ld.global.f32 	%f1139, [%rd9+776192];
	mul.f32 	%f1140, %f1138, %f1139;
	st.global.f32 	[%rd10+776192], %f1140;
	ld.global.f32 	%f1141, [%rd8+778240];
	ld.global.f32 	%f1142, [%rd9+778240];
	mul.f32 	%f1143, %f1141, %f1142;
	st.global.f32 	[%rd10+778240], %f1143;
	ld.global.f32 	%f1144, [%rd8+780288];
	ld.global.f32 	%f1145, [%rd9+780288];
	mul.f32 	%f1146, %f1144, %f1145;
	st.global.f32 	[%rd10+780288], %f1146;
	ld.global.f32 	%f1147, [%rd8+782336];
	ld.global.f32 	%f1148, [%rd9+782336];
	mul.f32 	%f1149, %f1147, %f1148;
	st.global.f32 	[%rd10+782336], %f1149;
	ld.global.f32 	%f1150, [%rd8+784384];
	ld.global.f32 	%f1151, [%rd9+784384];
	mul.f32 	%f1152, %f1150, %f1151;
	st.global.f32 	[%rd10+784384], %f1152;
	ld.global.f32 	%f1153, [%rd8+786432];
	ld.global.f32 	%f1154, [%rd9+786432];
	mul.f32 	%f1155, %f1153, %f1154;
	st.global.f32 	[%rd10+786432], %f1155;
	ld.global.f32 	%f1156, [%rd8+788480];
	ld.global.f32 	%f1157, [%rd9+788480];
	mul.f32 	%f1158, %f1156, %f1157;
	st.global.f32 	[%rd10+788480], %f1158;
	ld.global.f32 	%f1159, [%rd8+790528];
	ld.global.f32 	%f1160, [%rd9+790528];
	mul.f32 	%f1161, %f1159, %f1160;
	st.global.f32 	[%rd10+790528], %f1161;
	ld.global.f32 	%f1162, [%rd8+792576];
	ld.global.f32 	%f1163, [%rd9+792576];
	mul.f32 	%f1164, %f1162, %f1163;
	st.global.f32 	[%rd10+792576], %f1164;
	ld.global.f32 	%f1165, [%rd8+794624];
	ld.global.f32 	%f1166, [%rd9+794624];
	mul.f32 	%f1167, %f1165, %f1166;
	st.global.f32 	[%rd10+794624], %f1167;
	ld.global.f32 	%f1168, [%rd8+796672];
	ld.global.f32 	%f1169, [%rd9+796672];
	mul.f32 	%f1170, %f1168, %f1169;
	st.global.f32 	[%rd10+796672], %f1170;
	ld.global.f32 	%f1171, [%rd8+798720];
	ld.global.f32 	%f1172, [%rd9+798720];
	mul.f32 	%f1173, %f1171, %f1172;
	st.global.f32 	[%rd10+798720], %f1173;
	ld.global.f32 	%f1174, [%rd8+800768];
	ld.global.f32 	%f1175, [%rd9+800768];
	mul.f32 	%f1176, %f1174, %f1175;
	st.global.f32 	[%rd10+800768], %f1176;
	ld.global.f32 	%f1177, [%rd8+802816];
	ld.global.f32 	%f1178, [%rd9+802816];
	mul.f32 	%f1179, %f1177, %f1178;
	st.global.f32 	[%rd10+802816], %f1179;
	ld.global.f32 	%f1180, [%rd8+804864];
	ld.global.f32 	%f1181, [%rd9+804864];
	mul.f32 	%f1182, %f1180, %f1181;
	st.global.f32 	[%rd10+804864], %f1182;
	ld.global.f32 	%f1183, [%rd8+806912];
	ld.global.f32 	%f1184, [%rd9+806912];
	mul.f32 	%f1185, %f1183, %f1184;
	st.global.f32 	[%rd10+806912], %f1185;
	ld.global.f32 	%f1186, [%rd8+808960];
	ld.global.f32 	%f1187, [%rd9+808960];
	mul.f32 	%f1188, %f1186, %f1187;
	st.global.f32 	[%rd10+808960], %f1188;
	ld.global.f32 	%f1189, [%rd8+811008];
	ld.global.f32 	%f1190, [%rd9+811008];
	mul.f32 	%f1191, %f1189, %f1190;
	st.global.f32 	[%rd10+811008], %f1191;
	ld.global.f32 	%f1192, [%rd8+813056];
	ld.global.f32 	%f1193, [%rd9+813056];
	mul.f32 	%f1194, %f1192, %f1193;
	st.global.f32 	[%rd10+813056], %f1194;
	ld.global.f32 	%f1195, [%rd8+815104];
	ld.global.f32 	%f1196, [%rd9+815104];
	mul.f32 	%f1197, %f1195, %f1196;
	st.global.f32 	[%rd10+815104], %f1197;
	ld.global.f32 	%f1198, [%rd8+817152];
	ld.global.f32 	%f1199, [%rd9+817152];
	mul.f32 	%f1200, %f1198, %f1199;
	st.global.f32 	[%rd10+817152], %f1200;
	ld.global.f32 	%f1201, [%rd8+819200];
	ld.global.f32 	%f1202, [%rd9+819200];
	mul.f32 	%f1203, %f1201, %f1202;
	st.global.f32 	[%rd10+819200], %f1203;
	ld.global.f32 	%f1204, [%rd8+821248];
	ld.global.f32 	%f1205, [%rd9+821248];
	mul.f32 	%f1206, %f1204, %f1205;
	st.global.f32 	[%rd10+821248], %f1206;
	ld.global.f32 	%f1207, [%rd8+823296];
	ld.global.f32 	%f1208, [%rd9+823296];
	mul.f32 	%f1209, %f1207, %f1208;
	st.global.f32 	[%rd10+823296], %f1209;
	ld.global.f32 	%f1210, [%rd8+825344];
	ld.global.f32 	%f1211, [%rd9+825344];
	mul.f32 	%f1212, %f1210, %f1211;
	st.global.f32 	[%rd10+825344], %f1212;
	ld.global.f32 	%f1213, [%rd8+827392];
	ld.global.f32 	%f1214, [%rd9+827392];
	mul.f32 	%f1215, %f1213, %f1214;
	st.global.f32 	[%rd10+827392], %f1215;
	ld.global.f32 	%f1216, [%rd8+829440];
	ld.global.f32 	%f1217, [%rd9+829440];
	mul.f32 	%f1218, %f1216, %f1217;
	st.global.f32 	[%rd10+829440], %f1218;
	ld.global.f32 	%f1219, [%rd8+831488];
	ld.global.f32 	%f1220, [%rd9+831488];
	mul.f32 	%f1221, %f1219, %f1220;
	st.global.f32 	[%rd10+831488], %f1221;
	ld.global.f32 	%f1222, [%rd8+833536];
	ld.global.f32 	%f1223, [%rd9+833536];
	mul.f32 	%f1224, %f1222, %f1223;
	st.global.f32 	[%rd10+833536], %f1224;
	ld.global.f32 	%f1225, [%rd8+835584];
	ld.global.f32 	%f1226, [%rd9+835584];
	mul.f32 	%f1227, %f1225, %f1226;
	st.global.f32 	[%rd10+835584], %f1227;
	ld.global.f32 	%f1228, [%rd8+837632];
	ld.global.f32 	%f1229, [%rd9+837632];
	mul.f32 	%f1230, %f1228, %f1229;
	st.global.f32 	[%rd10+837632], %f1230;
	ld.global.f32 	%f1231, [%rd8+839680];
	ld.global.f32 	%f1232, [%rd9+839680];
	mul.f32 	%f1233, %f1231, %f1232;
	st.global.f32 	[%rd10+839680], %f1233;
	ld.global.f32 	%f1234, [%rd8+841728];
	ld.global.f32 	%f1235, [%rd9+841728];
	mul.f32 	%f1236, %f1234, %f1235;
	st.global.f32 	[%rd10+841728], %f1236;
	ld.global.f32 	%f1237, [%rd8+843776];
	ld.global.f32 	%f1238, [%rd9+843776];
	mul.f32 	%f1239, %f1237, %f1238;
	st.global.f32 	[%rd10+843776], %f1239;
	ld.global.f32 	%f1240, [%rd8+845824];
	ld.global.f32 	%f1241, [%rd9+845824];
	mul.f32 	%f1242, %f1240, %f1241;
	st.global.f32 	[%rd10+845824], %f1242;
	ld.global.f32 	%f1243, [%rd8+847872];
	ld.global.f32 	%f1244, [%rd9+847872];
	mul.f32 	%f1245, %f1243, %f1244;
	st.global.f32 	[%rd10+847872], %f1245;
	ld.global.f32 	%f1246, [%rd8+849920];
	ld.global.f32 	%f1247, [%rd9+849920];
	mul.f32 	%f1248, %f1246, %f1247;
	st.global.f32 	[%rd10+849920], %f1248;
	ld.global.f32 	%f1249, [%rd8+851968];
	ld.global.f32 	%f1250, [%rd9+851968];
	mul.f32 	%f1251, %f1249, %f1250;
	st.global.f32 	[%rd10+851968], %f1251;
	ld.global.f32 	%f1252, [%rd8+854016];
	ld.global.f32 	%f1253, [%rd9+854016];
	mul.f32 	%f1254, %f1252, %f1253;
	st.global.f32 	[%rd10+854016], %f1254;
	ld.global.f32 	%f1255, [%rd8+856064];
	ld.global.f32 	%f1256, [%rd9+856064];
	mul.f32 	%f1257, %f1255, %f1256;
	st.global.f32 	[%rd10+856064], %f1257;
	ld.global.f32 	%f1258, [%rd8+858112];
	ld.global.f32 	%f1259, [%rd9+858112];
	mul.f32 	%f1260, %f1258, %f1259;
	st.global.f32 	[%rd10+858112], %f1260;
	ld.global.f32 	%f1261, [%rd8+860160];
	ld.global.f32 	%f1262, [%rd9+860160];
	mul.f32 	%f1263, %f1261, %f1262;
	st.global.f32 	[%rd10+860160], %f1263;
	ld.global.f32 	%f1264, [%rd8+862208];
	ld.global.f32 	%f1265, [%rd9+862208];
	mul.f32 	%f1266, %f1264, %f1265;
	st.global.f32 	[%rd10+862208], %f1266;
	ld.global.f32 	%f1267, [%rd8+864256];
	ld.global.f32 	%f1268, [%rd9+864256];
	mul.f32 	%f1269, %f1267, %f1268;
	st.global.f32 	[%rd10+864256], %f1269;
	ld.global.f32 	%f1270, [%rd8+866304];
	ld.global.f32 	%f1271, [%rd9+866304];
	mul.f32 	%f1272, %f1270, %f1271;
	st.global.f32 	[%rd10+866304], %f1272;
	ld.global.f32 	%f1273, [%rd8+868352];
	ld.global.f32 	%f1274, [%rd9+868352];
	mul.f32 	%f1275, %f1273, %f1274;
	st.global.f32 	[%rd10+868352], %f1275;
	ld.global.f32 	%f1276, [%rd8+870400];
	ld.global.f32 	%f1277, [%rd9+870400];
	mul.f32 	%f1278, %f1276, %f1277;
	st.global.f32 	[%rd10+870400], %f1278;
	ld.global.f32 	%f1279, [%rd8+872448];
	ld.global.f32 	%f1280, [%rd9+872448];
	mul.f32 	%f1281, %f1279, %f1280;
	st.global.f32 	[%rd10+872448], %f1281;
	ld.global.f32 	%f1282, [%rd8+874496];
	ld.global.f32 	%f1283, [%rd9+874496];
	mul.f32 	%f1284, %f1282, %f1283;
	st.global.f32 	[%rd10+874496], %f1284;
	ld.global.f32 	%f1285, [%rd8+876544];
	ld.global.f32 	%f1286, [%rd9+876544];
	mul.f32 	%f1287, %f1285, %f1286;
	st.global.f32 	[%rd10+876544], %f1287;
	ld.global.f32 	%f1288, [%rd8+878592];
	ld.global.f32 	%f1289, [%rd9+878592];
	mul.f32 	%f1290, %f1288, %f1289;
	st.global.f32 	[%rd10+878592], %f1290;
	ld.global.f32 	%f1291, [%rd8+880640];
	ld.global.f32 	%f1292, [%rd9+880640];
	mul.f32 	%f1293, %f1291, %f1292;
	st.global.f32 	[%rd10+880640], %f1293;
	ld.global.f32 	%f1294, [%rd8+882688];
	ld.global.f32 	%f1295, [%rd9+882688];
	mul.f32 	%f1296, %f1294, %f1295;
	st.global.f32 	[%rd10+882688], %f1296;
	ld.global.f32 	%f1297, [%rd8+884736];
	ld.global.f32 	%f1298, [%rd9+884736];
	mul.f32 	%f1299, %f1297, %f1298;
	st.global.f32 	[%rd10+884736], %f1299;
	ld.global.f32 	%f1300, [%rd8+886784];
	ld.global.f32 	%f1301, [%rd9+886784];
	mul.f32 	%f1302, %f1300, %f1301;
	st.global.f32 	[%rd10+886784], %f1302;
	ld.global.f32 	%f1303, [%rd8+888832];
	ld.global.f32 	%f1304, [%rd9+888832];
	mul.f32 	%f1305, %f1303, %f1304;
	st.global.f32 	[%rd10+888832], %f1305;
	ld.global.f32 	%f1306, [%rd8+890880];
	ld.global.f32 	%f1307, [%rd9+890880];
	mul.f32 	%f1308, %f1306, %f1307;
	st.global.f32 	[%rd10+890880], %f1308;
	ld.global.f32 	%f1309, [%rd8+892928];
	ld.global.f32 	%f1310, [%rd9+892928];
	mul.f32 	%f1311, %f1309, %f1310;
	st.global.f32 	[%rd10+892928], %f1311;
	ld.global.f32 	%f1312, [%rd8+894976];
	ld.global.f32 	%f1313, [%rd9+894976];
	mul.f32 	%f1314, %f1312, %f1313;
	st.global.f32 	[%rd10+894976], %f1314;
	ld.global.f32 	%f1315, [%rd8+897024];
	ld.global.f32 	%f1316, [%rd9+897024];
	mul.f32 	%f1317, %f1315, %f1316;
	st.global.f32 	[%rd10+897024], %f1317;
	ld.global.f32 	%f1318, [%rd8+899072];
	ld.global.f32 	%f1319, [%rd9+899072];
	mul.f32 	%f1320, %f1318, %f1319;
	st.global.f32 	[%rd10+899072], %f1320;
	ld.global.f32 	%f1321, [%rd8+901120];
	ld.global.f32 	%f1322, [%rd9+901120];
	mul.f32 	%f1323, %f1321, %f1322;
	st.global.f32 	[%rd10+901120], %f1323;
	ld.global.f32 	%f1324, [%rd8+903168];
	ld.global.f32 	%f1325, [%rd9+903168];
	mul.f32 	%f1326, %f1324, %f1325;
	st.global.f32 	[%rd10+903168], %f1326;
	ld.global.f32 	%f1327, [%rd8+905216];
	ld.global.f32 	%f1328, [%rd9+905216];
	mul.f32 	%f1329, %f1327, %f1328;
	st.global.f32 	[%rd10+905216], %f1329;
	ld.global.f32 	%f1330, [%rd8+907264];
	ld.global.f32 	%f1331, [%rd9+907264];
	mul.f32 	%f1332, %f1330, %f1331;
	st.global.f32 	[%rd10+907264], %f1332;
	ld.global.f32 	%f1333, [%rd8+909312];
	ld.global.f32 	%f1334, [%rd9+909312];
	mul.f32 	%f1335, %f1333, %f1334;
	st.global.f32 	[%rd10+909312], %f1335;
	ld.global.f32 	%f1336, [%rd8+911360];
	ld.global.f32 	%f1337, [%rd9+911360];
	mul.f32 	%f1338, %f1336, %f1337;
	st.global.f32 	[%rd10+911360], %f1338;
	ld.global.f32 	%f1339, [%rd8+913408];
	ld.global.f32 	%f1340, [%rd9+913408];
	mul.f32 	%f1341, %f1339, %f1340;
	st.global.f32 	[%rd10+913408], %f1341;
	ld.global.f32 	%f1342, [%rd8+915456];
	ld.global.f32 	%f1343, [%rd9+915456];
	mul.f32 	%f1344, %f1342, %f1343;
	st.global.f32 	[%rd10+915456], %f1344;
	ld.global.f32 	%f1345, [%rd8+917504];
	ld.global.f32 	%f1346, [%rd9+917504];
	mul.f32 	%f1347, %f1345, %f1346;
	st.global.f32 	[%rd10+917504], %f1347;
	ld.global.f32 	%f1348, [%rd8+919552];
	ld.global.f32 	%f1349, [%rd9+919552];
	mul.f32 	%f1350, %f1348, %f1349;
	st.global.f32 	[%rd10+919552], %f1350;
	ld.global.f32 	%f1351, [%rd8+921600];
	ld.global.f32 	%f1352, [%rd9+921600];
	mul.f32 	%f1353, %f1351, %f1352;
	st.global.f32 	[%rd10+921600], %f1353;
	ld.global.f32 	%f1354, [%rd8+923648];
	ld.global.f32 	%f1355, [%rd9+923648];
	mul.f32 	%f1356, %f1354, %f1355;
	st.global.f32 	[%rd10+923648], %f1356;
	ld.global.f32 	%f1357, [%rd8+925696];
	ld.global.f32 	%f1358, [%rd9+925696];
	mul.f32 	%f1359, %f1357, %f1358;
	st.global.f32 	[%rd10+925696], %f1359;
	ld.global.f32 	%f1360, [%rd8+927744];
	ld.global.f32 	%f1361, [%rd9+927744];
	mul.f32 	%f1362, %f1360, %f1361;
	st.global.f32 	[%rd10+927744], %f1362;
	ld.global.f32 	%f1363, [%rd8+929792];
	ld.global.f32 	%f1364, [%rd9+929792];
	mul.f32 	%f1365, %f1363, %f1364;
	st.global.f32 	[%rd10+929792], %f1365;
	ld.global.f32 	%f1366, [%rd8+931840];
	ld.global.f32 	%f1367, [%rd9+931840];
	mul.f32 	%f1368, %f1366, %f1367;
	st.global.f32 	[%rd10+931840], %f1368;
	ld.global.f32 	%f1369, [%rd8+933888];
	ld.global.f32 	%f1370, [%rd9+933888];
	mul.f32 	%f1371, %f1369, %f1370;
	st.global.f32 	[%rd10+933888], %f1371;
	ld.global.f32 	%f1372, [%rd8+935936];
	ld.global.f32 	%f1373, [%rd9+935936];
	mul.f32 	%f1374, %f1372, %f1373;
	st.global.f32 	[%rd10+935936], %f1374;
	ld.global.f32 	%f1375, [%rd8+937984];
	ld.global.f32 	%f1376, [%rd9+937984];
	mul.f32 	%f1377, %f1375, %f1376;
	st.global.f32 	[%rd10+937984], %f1377;
	ld.global.f32 	%f1378, [%rd8+940032];
	ld.global.f32 	%f1379, [%rd9+940032];
	mul.f32 	%f1380, %f1378, %f1379;
	st.global.f32 	[%rd10+940032], %f1380;
	ld.global.f32 	%f1381, [%rd8+942080];
	ld.global.f32 	%f1382, [%rd9+942080];
	mul.f32 	%f1383, %f1381, %f1382;
	st.global.f32 	[%rd10+942080], %f1383;
	ld.global.f32 	%f1384, [%rd8+944128];
	ld.global.f32 	%f1385, [%rd9+944128];
	mul.f32 	%f1386, %f1384, %f1385;
	st.global.f32 	[%rd10+944128], %f1386;
	ld.global.f32 	%f1387, [%rd8+946176];
	ld.global.f32 	%f1388, [%rd9+946176];
	mul.f32 	%f1389, %f1387, %f1388;
	st.global.f32 	[%rd10+946176], %f1389;
	ld.global.f32 	%f1390, [%rd8+948224];
	ld.global.f32 	%f1391, [%rd9+948224];
	mul.f32 	%f1392, %f1390, %f1391;
	st.global.f32 	[%rd10+948224], %f1392;
	ld.global.f32 	%f1393, [%rd8+950272];
	ld.global.f32 	%f1394, [%rd9+950272];
	mul.f32 	%f1395, %f1393, %f1394;
	st.global.f32 	[%rd10+950272], %f1395;
	ld.global.f32 	%f1396, [%rd8+952320];
	ld.global.f32 	%f1397, [%rd9+952320];
	mul.f32 	%f1398, %f1396, %f1397;
	st.global.f32 	[%rd10+952320], %f1398;
	ld.global.f32 	%f1399, [%rd8+954368];
	ld.global.f32 	%f1400, [%rd9+954368];
	mul.f32 	%f1401, %f1399, %f1400;
	st.global.f32 	[%rd10+954368], %f1401;
	ld.global.f32 	%f1402, [%rd8+956416];
	ld.global.f32 	%f1403, [%rd9+956416];
	mul.f32 	%f1404, %f1402, %f1403;
	st.global.f32 	[%rd10+956416], %f1404;
	ld.global.f32 	%f1405, [%rd8+958464];
	ld.global.f32 	%f1406, [%rd9+958464];
	mul.f32 	%f1407, %f1405, %f1406;
	st.global.f32 	[%rd10+958464], %f1407;
	ld.global.f32 	%f1408, [%rd8+960512];
	ld.global.f32 	%f1409, [%rd9+960512];
	mul.f32 	%f1410, %f1408, %f1409;
	st.global.f32 	[%rd10+960512], %f1410;
	ld.global.f32 	%f1411, [%rd8+962560];
	ld.global.f32 	%f1412, [%rd9+962560];
	mul.f32 	%f1413, %f1411, %f1412;
	st.global.f32 	[%rd10+962560], %f1413;
	ld.global.f32 	%f1414, [%rd8+964608];
	ld.global.f32 	%f1415, [%rd9+964608];
	mul.f32 	%f1416, %f1414, %f1415;
	st.global.f32 	[%rd10+964608], %f1416;
	ld.global.f32 	%f1417, [%rd8+966656];
	ld.global.f32 	%f1418, [%rd9+966656];
	mul.f32 	%f1419, %f1417, %f1418;
	st.global.f32 	[%rd10+966656], %f1419;
	ld.global.f32 	%f1420, [%rd8+968704];
	ld.global.f32 	%f1421, [%rd9+968704];
	mul.f32 	%f1422, %f1420, %f1421;
	st.global.f32 	[%rd10+968704], %f1422;
	ld.global.f32 	%f1423, [%rd8+970752];
	ld.global.f32 	%f1424, [%rd9+970752];
	mul.f32 	%f1425, %f1423, %f1424;
	st.global.f32 	[%rd10+970752], %f1425;
	ld.global.f32 	%f1426, [%rd8+972800];
	ld.global.f32 	%f1427, [%rd9+972800];
	mul.f32 	%f1428, %f1426, %f1427;
	st.global.f32 	[%rd10+972800], %f1428;
	ld.global.f32 	%f1429, [%rd8+974848];
	ld.global.f32 	%f1430, [%rd9+974848];
	mul.f32 	%f1431, %f1429, %f1430;
	st.global.f32 	[%rd10+974848], %f1431;
	ld.global.f32 	%f1432, [%rd8+976896];
	ld.global.f32 	%f1433, [%rd9+976896];
	mul.f32 	%f1434, %f1432, %f1433;
	st.global.f32 	[%rd10+976896], %f1434;
	ld.global.f32 	%f1435, [%rd8+978944];
	ld.global.f32 	%f1436, [%rd9+978944];
	mul.f32 	%f1437, %f1435, %f1436;
	st.global.f32 	[%rd10+978944], %f1437;
	ld.global.f32 	%f1438, [%rd8+980992];
	ld.global.f32 	%f1439, [%rd9+980992];
	mul.f32 	%f1440, %f1438, %f1439;
	st.global.f32 	[%rd10+980992], %f1440;
	ld.global.f32 	%f1441, [%rd8+983040];
	ld.global.f32 	%f1442, [%rd9+983040];
	mul.f32 	%f1443, %f1441, %f1442;
	st.global.f32 	[%rd10+983040], %f1443;
	ld.global.f32 	%f1444, [%rd8+985088];
	ld.global.f32 	%f1445, [%rd9+985088];
	mul.f32 	%f1446, %f1444, %f1445;
	st.global.f32 	[%rd10+985088], %f1446;
	ld.global.f32 	%f1447, [%rd8+987136];
	ld.global.f32 	%f1448, [%rd9+987136];
	mul.f32 	%f1449, %f1447, %f1448;
	st.global.f32 	[%rd10+987136], %f1449;
	ld.global.f32 	%f1450, [%rd8+989184];
	ld.global.f32 	%f1451, [%rd9+989184];
	mul.f32 	%f1452, %f1450, %f1451;
	st.global.f32 	[%rd10+989184], %f1452;
	ld.global.f32 	%f1453, [%rd8+991232];
	ld.global.f32 	%f1454, [%rd9+991232];
	mul.f32 	%f1455, %f1453, %f1454;
	st.global.f32 	[%rd10+991232], %f1455;
	ld.global.f32 	%f1456, [%rd8+993280];
	ld.global.f32 	%f1457, [%rd9+993280];
	mul.f32 	%f1458, %f1456, %f1457;
	st.global.f32 	[%rd10+993280], %f1458;
	ld.global.f32 	%f1459, [%rd8+995328];
	ld.global.f32 	%f1460, [%rd9+995328];
	mul.f32 	%f1461, %f1459, %f1460;
	st.global.f32 	[%rd10+995328], %f1461;
	ld.global.f32 	%f1462, [%rd8+997376];
	ld.global.f32 	%f1463, [%rd9+997376];
	mul.f32 	%f1464, %f1462, %f1463;
	st.global.f32 	[%rd10+997376], %f1464;
	ld.global.f32 	%f1465, [%rd8+999424];
	ld.global.f32 	%f1466, [%rd9+999424];
	mul.f32 	%f1467, %f1465, %f1466;
	st.global.f32 	[%rd10+999424], %f1467;
	ld.global.f32 	%f1468, [%rd8+1001472];
	ld.global.f32 	%f1469, [%rd9+1001472];
	mul.f32 	%f1470, %f1468, %f1469;
	st.global.f32 	[%rd10+1001472], %f1470;
	ld.global.f32 	%f1471, [%rd8+1003520];
	ld.global.f32 	%f1472, [%rd9+1003520];
	mul.f32 	%f1473, %f1471, %f1472;
	st.global.f32 	[%rd10+1003520], %f1473;
	ld.global.f32 	%f1474, [%rd8+1005568];
	ld.global.f32 	%f1475, [%rd9+1005568];
	mul.f32 	%f1476, %f1474, %f1475;
	st.global.f32 	[%rd10+1005568], %f1476;
	ld.global.f32 	%f1477, [%rd8+1007616];
	ld.global.f32 	%f1478, [%rd9+1007616];
	mul.f32 	%f1479, %f1477, %f1478;
	st.global.f32 	[%rd10+1007616], %f1479;
	ld.global.f32 	%f1480, [%rd8+1009664];
	ld.global.f32 	%f1481, [%rd9+1009664];
	mul.f32 	%f1482, %f1480, %f1481;
	st.global.f32 	[%rd10+1009664], %f1482;
	ld.global.f32 	%f1483, [%rd8+1011712];
	ld.global.f32 	%f1484, [%rd9+1011712];
	mul.f32 	%f1485, %f1483, %f1484;
	st.global.f32 	[%rd10+1011712], %f1485;
	ld.global.f32 	%f1486, [%rd8+1013760];
	ld.global.f32 	%f1487, [%rd9+1013760];
	mul.f32 	%f1488, %f1486, %f1487;
	st.global.f32 	[%rd10+1013760], %f1488;
	ld.global.f32 	%f1489, [%rd8+1015808];
	ld.global.f32 	%f1490, [%rd9+1015808];
	mul.f32 	%f1491, %f1489, %f1490;
	st.global.f32 	[%rd10+1015808], %f1491;
	ld.global.f32 	%f1492, [%rd8+1017856];
	ld.global.f32 	%f1493, [%rd9+1017856];
	mul.f32 	%f1494, %f1492, %f1493;
	st.global.f32 	[%rd10+1017856], %f1494;
	ld.global.f32 	%f1495, [%rd8+1019904];
	ld.global.f32 	%f1496, [%rd9+1019904];
	mul.f32 	%f1497, %f1495, %f1496;
	st.global.f32 	[%rd10+1019904], %f1497;
	ld.global.f32 	%f1498, [%rd8+1021952];
	ld.global.f32 	%f1499, [%rd9+1021952];
	mul.f32 	%f1500, %f1498, %f1499;
	st.global.f32 	[%rd10+1021952], %f1500;
	ld.global.f32 	%f1501, [%rd8+1024000];
	ld.global.f32 	%f1502, [%rd9+1024000];
	mul.f32 	%f1503, %f1501, %f1502;
	st.global.f32 	[%rd10+1024000], %f1503;
	ld.global.f32 	%f1504, [%rd8+1026048];
	ld.global.f32 	%f1505, [%rd9+1026048];
	mul.f32 	%f1506, %f1504, %f1505;
	st.global.f32 	[%rd10+1026048], %f1506;
	ld.global.f32 	%f1507, [%rd8+1028096];
	ld.global.f32 	%f1508, [%rd9+1028096];
	mul.f32 	%f1509, %f1507, %f1508;
	st.global.f32 	[%rd10+1028096], %f1509;
	ld.global.f32 	%f1510, [%rd8+1030144];
	ld.global.f32 	%f1511, [%rd9+1030144];
	mul.f32 	%f1512, %f1510, %f1511;
	st.global.f32 	[%rd10+1030144], %f1512;
	ld.global.f32 	%f1513, [%rd8+1032192];
	ld.global.f32 	%f1514, [%rd9+1032192];
	mul.f32 	%f1515, %f1513, %f1514;
	st.global.f32 	[%rd10+1032192], %f1515;
	ld.global.f32 	%f1516, [%rd8+1034240];
	ld.global.f32 	%f1517, [%rd9+1034240];
	mul.f32 	%f1518, %f1516, %f1517;
	st.global.f32 	[%rd10+1034240], %f1518;
	ld.global.f32 	%f1519, [%rd8+1036288];
	ld.global.f32 	%f1520, [%rd9+1036288];
	mul.f32 	%f1521, %f1519, %f1520;
	st.global.f32 	[%rd10+1036288], %f1521;
	ld.global.f32 	%f1522, [%rd8+1038336];
	ld.global.f32 	%f1523, [%rd9+1038336];
	mul.f32 	%f1524, %f1522, %f1523;
	st.global.f32 	[%rd10+1038336], %f1524;
	ld.global.f32 	%f1525, [%rd8+1040384];
	ld.global.f32 	%f1526, [%rd9+1040384];
	mul.f32 	%f1527, %f1525, %f1526;
	st.global.f32 	[%rd10+1040384], %f1527;
	ld.global.f32 	%f1528, [%rd8+1042432];
	ld.global.f32 	%f1529, [%rd9+1042432];
	mul.f32 	%f1530, %f1528, %f1529;
	st.global.f32 	[%rd10+1042432], %f1530;
	ld.global.f32 	%f1531, [%rd8+1044480];
	ld.global.f32 	%f1532, [%rd9+1044480];
	mul.f32 	%f1533, %f1531, %f1532;
	st.global.f32 	[%rd10+1044480], %f1533;
	ld.global.f32 	%f1534, [%rd8+1046528];
	ld.global.f32 	%f1535, [%rd9+1046528];
	mul.f32 	%f1536, %f1534, %f1535;
	st.global.f32 	[%rd10+1046528], %f1536;
	ret;

}


// ===== COMPILED SASS (sm_100) =====

	.target	sm_100

	.elftype	@"ET_EXEC"


//--------------------- .note.nv.tkinfo           --------------------------
	.section	.note.nv.tkinfo,"",@"SHT_NOTE"
	.sectionflags	@"SHF_NOTE_NV_TKINFO"
	.tkinfo
        /*0018*/ 	.word	0x00000002
        /*0030*/ 	.string	""
        /*0030*/ 	.string	"ptxas"
        /*0030*/ 	.string	"Cuda compilation tools, release 13.0, V13.0.88"
        /*0030*/ 	.string	"Build cuda_13.0.r13.0/compiler.36424714_0"
        /*0030*/ 	.string	"-arch sm_100 -m 64 "



//--------------------- .note.nv.cuinfo           --------------------------
	.section	.note.nv.cuinfo,"",@"SHT_NOTE"
	.sectionflags	@"SHF_NOTE_NV_CUINFO"
        /*0018*/ 	.short	0x0002
        /*001a*/ 	.short	0x0064
        /*001c*/ 	.short	0x0082
	.zero		2


//--------------------- .nv.info                  --------------------------
	.section	.nv.info,"",@"SHT_CUDA_INFO"
	.align	4


	//----- nvinfo : EIATTR_REGCOUNT
	.align		4
        /*0000*/ 	.byte	0x04, 0x2f
        /*0002*/ 	.short	(.L_1 - .L_0)
	.align		4
.L_0:
        /*0004*/ 	.word	index@(_Z9process_1PffS_)
        /*0008*/ 	.word	0x0000000e


	//----- nvinfo : EIATTR_FRAME_SIZE
	.align		4
.L_1:
        /*000c*/ 	.byte	0x04, 0x11
        /*000e*/ 	.short	(.L_3 - .L_2)
	.align		4
.L_2:
        /*0010*/ 	.word	index@(_Z9process_1PffS_)
        /*0014*/ 	.word	0x00000000


	//----- nvinfo : EIATTR_REGCOUNT
	.align		4
.L_3:
        /*0018*/ 	.byte	0x04, 0x2f
        /*001a*/ 	.short	(.L_5 - .L_4)
	.align		4
.L_4:
        /*001c*/ 	.word	index@(_Z9process_2PfS_S_)
        /*0020*/ 	.word	0x00000014


	//----- nvinfo : EIATTR_FRAME_SIZE
	.align		4
.L_5:
        /*0024*/ 	.byte	0x04, 0x11
        /*0026*/ 	.short	(.L_7 - .L_6)
	.align		4
.L_6:
        /*0028*/ 	.word	index@(_Z9process_2PfS_S_)
        /*002c*/ 	.word	0x00000000


	//----- nvinfo : EIATTR_REGCOUNT
	.align		4
.L_7:
        /*0030*/ 	.byte	0x04, 0x2f
        /*0032*/ 	.short	(.L_9 - .L_8)
	.align		4
.L_8:
        /*0034*/ 	.word	index@(_Z11postprocessPfS_S_)
        /*0038*/ 	.word	0x00000012


	//----- nvinfo : EIATTR_FRAME_SIZE
	.align		4
.L_9:
        /*003c*/ 	.byte	0x04, 0x11
        /*003e*/ 	.short	(.L_11 - .L_10)
	.align		4
.L_10:
        /*0040*/ 	.word	index@(_Z11postprocessPfS_S_)
        /*0044*/ 	.word	0x00000000


	//----- nvinfo : EIATTR_MIN_STACK_SIZE
	.align		4
.L_11:
        /*0048*/ 	.byte	0x04, 0x12
        /*004a*/ 	.short	(.L_13 - .L_12)
	.align		4
.L_12:
        /*004c*/ 	.word	index@(_Z11postprocessPfS_S_)
        /*0050*/ 	.word	0x00000000


	//----- nvinfo : EIATTR_MIN_STACK_SIZE
	.align		4
.L_13:
        /*0054*/ 	.byte	0x04, 0x12
        /*0056*/ 	.short	(.L_15 - .L_14)
	.align		4
.L_14:
        /*0058*/ 	.word	index@(_Z9process_2PfS_S_)
        /*005c*/ 	.word	0x00000000


	//----- nvinfo : EIATTR_MIN_STACK_SIZE
	.align		4
.L_15:
        /*0060*/ 	.byte	0x04, 0x12
        /*0062*/ 	.short	(.L_17 - .L_16)
	.align		4
.L_16:
        /*0064*/ 	.word	index@(_Z9process_1PffS_)
        /*0068*/ 	.word	0x00000000
.L_17:


//--------------------- .nv.compat                --------------------------
	.section	.nv.compat,"",@"SHT_CUDA_COMPAT_INFO"
	.align	4
        /*0000*/ 	.byte	0x02, 0x09, 0x00, 0x00, 0x02, 0x02, 0x01, 0x00, 0x02, 0x05, 0x05, 0x00, 0x03, 0x07, 0x01, 0x01
        /*0010*/ 	.byte	0x02, 0x03, 0x00, 0x00, 0x02, 0x06, 0x01, 0x00, 0x04, 0x0b, 0x08, 0x00, 0x09, 0x00, 0x00, 0x00
        /*0020*/ 	.byte	0x00, 0x00, 0x00, 0x00


//--------------------- .nv.info._Z11postprocessPfS_S_ --------------------------
	.section	.nv.info._Z11postprocessPfS_S_,"",@"SHT_CUDA_INFO"
	.sectionflags	@""
	.align	4


	//----- nvinfo : EIATTR_CUDA_API_VERSION
	.align		4
        /*0000*/ 	.byte	0x04, 0x37
        /*0002*/ 	.short	(.L_19 - .L_18)
.L_18:
        /*0004*/ 	.word	0x00000082


	//----- nvinfo : EIATTR_KPARAM_INFO
	.align		4
.L_19:
        /*0008*/ 	.byte	0x04, 0x17
        /*000a*/ 	.short	(.L_21 - .L_20)
.L_20:
        /*000c*/ 	.word	0x00000000
        /*0010*/ 	.short	0x0002
        /*0012*/ 	.short	0x0010
        /*0014*/ 	.byte	0x00, 0xf5, 0x21, 0x00


	//----- nvinfo : EIATTR_KPARAM_INFO
	.align		4
.L_21:
        /*0018*/ 	.byte	0x04, 0x17
        /*001a*/ 	.short	(.L_23 - .L_22)
.L_22:
        /*001c*/ 	.word	0x00000000
        /*0020*/ 	.short	0x0001
        /*0022*/ 	.short	0x0008
        /*0024*/ 	.byte	0x00, 0xf5, 0x21, 0x00


	//----- nvinfo : EIATTR_KPARAM_INFO
	.align		4
.L_23:
        /*0028*/ 	.byte	0x04, 0x17
        /*002a*/ 	.short	(.L_25 - .L_24)
.L_24:
        /*002c*/ 	.word	0x00000000
        /*0030*/ 	.short	0x0000
        /*0032*/ 	.short	0x0000
        /*0034*/ 	.byte	0x00, 0xf5, 0x21, 0x00


	//----- nvinfo : EIATTR_SPARSE_MMA_MASK
	.align		4
.L_25:
        /*0038*/ 	.byte	0x03, 0x50
        /*003a*/ 	.short	0x0000


	//----- nvinfo : EIATTR_MAXREG_COUNT
	.align		4
        /*003c*/ 	.byte	0x03, 0x1b
        /*003e*/ 	.short	0x00ff


	//----- nvinfo : EIATTR_MERCURY_ISA_VERSION
	.align		4
        /*0040*/ 	.byte	0x03, 0x5f
        /*0042*/ 	.short	0x0101


	//----- nvinfo : EIATTR_VRC_CTA_INIT_COUNT
	.align		4
        /*0044*/ 	.byte	0x02, 0x4a
	.zero		1
	.zero		1


	//----- nvinfo : EIATTR_EXIT_INSTR_OFFSETS
	.align		4
        /*0048*/ 	.byte	0x04, 0x1c
        /*004a*/ 	.short	(.L_27 - .L_26)


	//   ....[0]....
.L_26:
        /*004c*/ 	.word	0x00008090


	//----- nvinfo : EIATTR_CBANK_PARAM_SIZE
	.align		4
.L_27:
        /*0050*/ 	.byte	0x03, 0x19
        /*0052*/ 	.short	0x0018


	//----- nvinfo : EIATTR_PARAM_CBANK
	.align		4
        /*0054*/ 	.byte	0x04, 0x0a
        /*0056*/ 	.short	(.L_29 - .L_28)
	.align		4
.L_28:
        /*0058*/ 	.word	index@(.nv.constant0._Z11postprocessPfS_S_)
        /*005c*/ 	.short	0x0380
        /*005e*/ 	.short	0x0018


	//----- nvinfo : EIATTR_SW_WAR
	.align		4
.L_29:
        /*0060*/ 	.byte	0x04, 0x36
        /*0062*/ 	.short	(.L_31 - .L_30)
.L_30:
        /*0064*/ 	.word	0x00000008
.L_31:


//--------------------- .nv.info._Z9process_2PfS_S_ --------------------------
	.section	.nv.info._Z9process_2PfS_S_,"",@"SHT_CUDA_INFO"
	.sectionflags	@""
	.align	4


	//----- nvinfo : EIATTR_CUDA_API_VERSION
	.align		4
        /*0000*/ 	.byte	0x04, 0x37
        /*0002*/ 	.short	(.L_33 - .L_32)
.L_32:
        /*0004*/ 	.word	0x00000082


	//----- nvinfo : EIATTR_KPARAM_INFO
	.align		4
.L_33:
        /*0008*/ 	.byte	0x04, 0x17
        /*000a*/ 	.short	(.L_35 - .L_34)
.L_34:
        /*000c*/ 	.word	0x00000000
        /*0010*/ 	.short	0x0002
        /*0012*/ 	.short	0x0010
        /*0014*/ 	.byte	0x00, 0xf5, 0x21, 0x00


	//----- nvinfo : EIATTR_KPARAM_INFO
	.align		4
.L_35:
        /*0018*/ 	.byte	0x04, 0x17
        /*001a*/ 	.short	(.L_37 - .L_36)
.L_36:
        /*001c*/ 	.word	0x00000000
        /*0020*/ 	.short	0x0001
        /*0022*/ 	.short	0x0008
        /*0024*/ 	.byte	0x00, 0xf5, 0x21, 0x00


	//----- nvinfo : EIATTR_KPARAM_INFO
	.align		4
.L_37:
        /*0028*/ 	.byte	0x04, 0x17
        /*002a*/ 	.short	(.L_39 - .L_38)
.L_38:
        /*002c*/ 	.word	0x00000000
        /*0030*/ 	.short	0x0000
        /*0032*/ 	.short	0x0000
        /*0034*/ 	.byte	0x00, 0xf5, 0x21, 0x00


	//----- nvinfo : EIATTR_SPARSE_MMA_MASK
	.align		4
.L_39:
        /*0038*/ 	.byte	0x03, 0x50
        /*003a*/ 	.short	0x0000


	//----- nvinfo : EIATTR_MAXREG_COUNT
	.align		4
        /*003c*/ 	.byte	0x03, 0x1b
        /*003e*/ 	.short	0x00ff


	//----- nvinfo : EIATTR_MERCURY_ISA_VERSION
	.align		4
        /*0040*/ 	.byte	0x03, 0x5f
        /*0042*/ 	.short	0x0101


	//----- nvinfo : EIATTR_VRC_CTA_INIT_COUNT
	.align		4
        /*0044*/ 	.byte	0x02, 0x4a
	.zero		1
	.zero		1


	//----- nvinfo : EIATTR_EXIT_INSTR_OFFSETS
	.align		4
        /*0048*/ 	.byte	0x04, 0x1c
        /*004a*/ 	.short	(.L_41 - .L_40)


	//   ....[0]....
.L_40:
        /*004c*/ 	.word	0x00010100


	//----- nvinfo : EIATTR_CBANK_PARAM_SIZE
	.align		4
.L_41:
        /*0050*/ 	.byte	0x03, 0x19
        /*0052*/ 	.short	0x0018


	//----- nvinfo : EIATTR_PARAM_CBANK
	.align		4
        /*0054*/ 	.byte	0x04, 0x0a
        /*0056*/ 	.short	(.L_43 - .L_42)
	.align		4
.L_42:
        /*0058*/ 	.word	index@(.nv.constant0._Z9process_2PfS_S_)
        /*005c*/ 	.short	0x0380
        /*005e*/ 	.short	0x0018


	//----- nvinfo : EIATTR_SW_WAR
	.align		4
.L_43:
        /*0060*/ 	.byte	0x04, 0x36
        /*0062*/ 	.short	(.L_45 - .L_44)
.L_44:
        /*0064*/ 	.word	0x00000008
.L_45:


//--------------------- .nv.info._Z9process_1PffS_ --------------------------
	.section	.nv.info._Z9process_1PffS_,"",@"SHT_CUDA_INFO"
	.sectionflags	@""
	.align	4


	//----- nvinfo : EIATTR_CUDA_API_VERSION
	.align		4
        /*0000*/ 	.byte	0x04, 0x37
        /*0002*/ 	.short	(.L_47 - .L_46)
.L_46:
        /*0004*/ 	.word	0x00000082


	//----- nvinfo : EIATTR_KPARAM_INFO
	.align		4
.L_47:
        /*0008*/ 	.byte	0x04, 0x17
        /*000a*/ 	.short	(.L_49 - .L_48)
.L_48:
        /*000c*/ 	.word	0x00000000
        /*0010*/ 	.short	0x0002
        /*0012*/ 	.short	0x0010
        /*0014*/ 	.byte	0x00, 0xf5, 0x21, 0x00


	//----- nvinfo : EIATTR_KPARAM_INFO
	.align		4
.L_49:
        /*0018*/ 	.byte	0x04, 0x17
        /*001a*/ 	.short	(.L_51 - .L_50)
.L_50:
        /*001c*/ 	.word	0x00000000
        /*0020*/ 	.short	0x0001
        /*0022*/ 	.short	0x0008
        /*0024*/ 	.byte	0x00, 0xf0, 0x11, 0x00


	//----- nvinfo : EIATTR_KPARAM_INFO
	.align		4
.L_51:
        /*0028*/ 	.byte	0x04, 0x17
        /*002a*/ 	.short	(.L_53 - .L_52)
.L_52:
        /*002c*/ 	.word	0x00000000
        /*0030*/ 	.short	0x0000
        /*0032*/ 	.short	0x0000
        /*0034*/ 	.byte	0x00, 0xf5, 0x21, 0x00


	//----- nvinfo : EIATTR_SPARSE_MMA_MASK
	.align		4
.L_53:
        /*0038*/ 	.byte	0x03, 0x50
        /*003a*/ 	.short	0x0000


	//----- nvinfo : EIATTR_MAXREG_COUNT
	.align		4
        /*003c*/ 	.byte	0x03, 0x1b
        /*003e*/ 	.short	0x00ff


	//----- nvinfo : EIATTR_MERCURY_ISA_VERSION
	.align		4
        /*0040*/ 	.byte	0x03, 0x5f
        /*0042*/ 	.short	0x0101


	//----- nvinfo : EIATTR_VRC_CTA_INIT_COUNT
	.align		4
        /*0044*/ 	.byte	0x02, 0x4a
	.zero		1
	.zero		1


	//----- nvinfo : EIATTR_EXIT_INSTR_OFFSETS
	.align		4
        /*0048*/ 	.byte	0x04, 0x1c
        /*004a*/ 	.short	(.L_55 - .L_54)


	//   ....[0]....
.L_54:
        /*004c*/ 	.word	0x00008080


	//----- nvinfo : EIATTR_CBANK_PARAM_SIZE
	.align		4
.L_55:
        /*0050*/ 	.byte	0x03, 0x19
        /*0052*/ 	.short	0x0018


	//----- nvinfo : EIATTR_PARAM_CBANK
	.align		4
        /*0054*/ 	.byte	0x04, 0x0a
        /*0056*/ 	.short	(.L_57 - .L_56)
	.align		4
.L_56:
        /*0058*/ 	.word	index@(.nv.constant0._Z9process_1PffS_)
        /*005c*/ 	.short	0x0380
        /*005e*/ 	.short	0x0018


	//----- nvinfo : EIATTR_SW_WAR
	.align		4
.L_57:
        /*0060*/ 	.byte	0x04, 0x36
        /*0062*/ 	.short	(.L_59 - .L_58)
.L_58:
        /*0064*/ 	.word	0x00000008
.L_59:


//--------------------- .nv.callgraph             --------------------------
	.section	.nv.callgraph,"",@"SHT_CUDA_CALLGRAPH"
	.align	4
	.sectionentsize	8
	.align		4
        /*0000*/ 	.word	0x00000000
	.align		4
        /*0004*/ 	.word	0xffffffff
	.align		4
        /*0008*/ 	.word	0x00000000
	.align		4
        /*000c*/ 	.word	0xfffffffe
	.align		4
        /*0010*/ 	.word	0x00000000
	.align		4
        /*0014*/ 	.word	0xfffffffd
	.align		4
        /*0018*/ 	.word	0x00000000
	.align		4
        /*001c*/ 	.word	0xfffffffc


//--------------------- .text._Z11postprocessPfS_S_ --------------------------
	.section	.text._Z11postprocessPfS_S_,"ax",@progbits
	.align	128
        .global         _Z11postprocessPfS_S_
        .type           _Z11postprocessPfS_S_,@function
        .size           _Z11postprocessPfS_S_,(.L_x_3 - _Z11postprocessPfS_S_)
        .other          _Z11postprocessPfS_S_,@"STO_CUDA_ENTRY STV_DEFAULT"
_Z11postprocessPfS_S_:
.text._Z11postprocessPfS_S_:
[----:B------:R-:W-:Y:S01]  /*0000*/  LDC R1, c[0x0][0x37c] ;  /* 0x0000df00ff017b82 */ /* 0x000fe20000000800 */
[----:B------:R-:W0:Y:S07]  /*0010*/  S2R R11, SR_TID.X ;  /* 0x00000000000b7919 */ /* 0x000e2e0000002100 */
[----:B------:R-:W0:Y:S01]  /*0020*/  LDC.64 R2, c[0x0][0x380] ;  /* 0x0000e000ff027b82 */ /* 0x000e220000000a00 */
[----:B------:R-:W1:Y:S07]  /*0030*/  LDCU.64 UR4, c[0x0][0x358] ;  /* 0x00006b00ff0477ac */ /* 0x000e6e0008000a00 */
[----:B------:R-:W2:Y:S08]  /*0040*/  LDC.64 R4, c[0x0][0x388] ;  /* 0x0000e200ff047b82 */ /* 0x000eb00000000a00 */
[----:B------:R-:W3:Y:S01]  /*0050*/  LDC.64 R6, c[0x0][0x390] ;  /* 0x0000e400ff067b82 */ /* 0x000ee20000000a00 */
[----:B0-----:R-:W-:-:S04]  /*0060*/  IMAD.WIDE.U32 R2, R11, 0x4, R2 ;  /* 0x000000040b027825 */ /* 0x001fc800078e0002 */
[C---:B--2---:R-:W-:Y:S01]  /*0070*/  IMAD.WIDE.U32 R4, R11.reuse, 0x4, R4 ;  /* 0x000000040b047825 */ /* 0x044fe200078e0004 */
[----:B-1----:R-:W2:Y:S04]  /*0080*/  LDG.E R0, desc[UR4][R2.64] ;  /* 0x0000000402007981 */ /* 0x002ea8000c1e1900 */
[----:B------:R-:W2:Y:S01]  /*0090*/  LDG.E R9, desc[UR4][R4.64] ;  /* 0x0000000404097981 */ /* 0x000ea2000c1e1900 */
[----:B---3--:R-:W-:-:S04]  /*00a0*/  IMAD.WIDE.U32 R6, R11, 0x4, R6 ;  /* 0x000000040b067825 */ /* 0x008fc800078e0006 */
[----:B--2---:R-:W-:-:S05]  /*00b0*/  FMUL R9, R0, R9 ;  /* 0x0000000900097220 */ /* 0x004fca0000400000 */
[----:B------:R0:W-:Y:S04]  /*00c0*/  STG.E desc[UR4][R6.64], R9 ;  /* 0x0000000906007986 */ /* 0x0001e8000c101904 */
[----:B------:R-:W2:Y:S04]  /*00d0*/  LDG.E R0, desc[UR4][R2.64+0x800] ;  /* 0x0008000402007981 */ /* 0x000ea8000c1e1900 */
[----:B------:R-:W2:Y:S02]  /*00e0*/  LDG.E R11, desc[UR4][R4.64+0x800] ;  /* 0x00080004040b7981 */ /* 0x000ea4000c1e1900 */
[----:B--2---:R-:W-:-:S05]  /*00f0*/  FMUL R11, R0, R11 ;  /* 0x0000000b000b7220 */ /* 0x004fca0000400000 */
[----:B------:R1:W-:Y:S04]  /*0100*/  STG.E desc[UR4][R6.64+0x800], R11 ;  /* 0x0008000b06007986 */ /* 0x0003e8000c101904 */
[----:B------:R-:W2:Y:S04]  /*0110*/  LDG.E R0, desc[UR4][R2.64+0x1000] ;  /* 0x0010000402007981 */ /* 0x000ea8000c1e1900 */
[----:B------:R-:W2:Y:S02]  /*0120*/  LDG.E R13, desc[UR4][R4.64+0x1000] ;  /* 0x00100004040d7981 */ /* 0x000ea4000c1e1900 */
[----:B--2---:R-:W-:-:S05]  /*0130*/  FMUL R13, R0, R13 ;  /* 0x0000000d000d7220 */ /* 0x004fca0000400000 */
[----:B------:R2:W-:Y:S04]  /*0140*/  STG.E desc[UR4][R6.64+0x1000], R13 ;  /* 0x0010000d06007986 */ /* 0x0005e8000c101904 */
[----:B------:R-:W3:Y:S04]  /*0150*/  LDG.E R0, desc[UR4][R2.64+0x1800] ;  /* 0x0018000402007981 */ /* 0x000ee8000c1e1900 */
[----:B------:R-:W3:Y:S02]  /*0160*/  LDG.E R15, desc[UR4][R4.64+0x1800] ;  /* 0x00180004040f7981 */ /* 0x000ee4000c1e1900 */
[----:B---3--:R-:W-:-:S05]  /*0170*/  FMUL R15, R0, R15 ;  /* 0x0000000f000f7220 */ /* 0x008fca0000400000 */
[----:B------:R3:W-:Y:S04]  /*0180*/  STG.E desc[UR4][R6.64+0x1800], R15 ;  /* 0x0018000f06007986 */ /* 0x0007e8000c101904 */
[----:B------:R-:W4:Y:S04]  /*0190*/  LDG.E R0, desc[UR4][R2.64+0x2000] ;  /* 0x0020000402007981 */ /* 0x000f28000c1e1900 */
[----:B0-----:R-:W4:Y:S02]  /*01a0*/  LDG.E R9, desc[UR4][R4.64+0x2000] ;  /* 0x0020000404097981 */ /* 0x001f24000c1e1900 */
[----:B----4-:R-:W-:-:S05]  /*01b0*/  FMUL R9, R0, R9 ;  /* 0x0000000900097220 */ /* 0x010fca0000400000 */
[----:B------:R0:W-:Y:S04]  /*01c0*/  STG.E desc[UR4][R6.64+0x2000], R9 ;  /* 0x0020000906007986 */ /* 0x0001e8000c101904 */
[----:B------:R-:W4:Y:S04]  /*01d0*/  LDG.E R0, desc[UR4][R2.64+0x2800] ;  /* 0x0028000402007981 */ /* 0x000f28000c1e1900 */
[----:B-1----:R-:W4:Y:S02]  /*01e0*/  LDG.E R11, desc[UR4][R4.64+0x2800] ;  /* 0x00280004040b7981 */ /* 0x002f24000c1e1900 */
[----:B----4-:R-:W-:-:S05]  /*01f0*/  FMUL R11, R0, R11 ;  /* 0x0000000b000b7220 */ /* 0x010fca0000400000 */
[----:B------:R1:W-:Y:S04]  /*0200*/  STG.E desc[UR4][R6.64+0x2800], R11 ;  /* 0x0028000b06007986 */ /* 0x0003e8000c101904 */
[----:B------:R-:W4:Y:S04]  /*0210*/  LDG.E R0, desc[UR4][R2.64+0x3000] ;  /* 0x0030000402007981 */ /* 0x000f28000c1e1900 */
[----:B--2---:R-:W4:Y:S02]  /*0220*/  LDG.E R13, desc[UR4][R4.64+0x3000] ;  /* 0x00300004040d7981 */ /* 0x004f24000c1e1900 */
[----:B----4-:R-:W-:-:S05]  /*0230*/  FMUL R13, R0, R13 ;  /* 0x0000000d000d7220 */ /* 0x010fca0000400000 */
[----:B------:R2:W-:Y:S04]  /*0240*/  STG.E desc[UR4][R6.64+0x3000], R13 ;  /* 0x0030000d06007986 */ /* 0x0005e8000c101904 */
[----:B------:R-:W4:Y:S04]  /*0250*/  LDG.E R0, desc[UR4][R2.64+0x3800] ;  /* 0x0038000402007981 */ /* 0x000f28000c1e1900 */
[----:B---3--:R-:W4:Y:S02]  /*0260*/  LDG.E R15, desc[UR4][R4.64+0x3800] ;  /* 0x00380004040f7981 */ /* 0x008f24000c1e1900 */
[----:B----4-:R-:W-:-:S05]  /*0270*/  FMUL R15, R0, R15 ;  /* 0x0000000f000f7220 */ /* 0x010fca0000400000 */
        /* <DEDUP_REMOVED lines=2004> */
[----:B------:R-:W-:Y:S04]  /*7fc0*/  STG.E desc[UR4][R6.64+0xfe000], R9 ;  /* 0x0fe0000906007986 */ /* 0x000fe8000c101904 */
[----:B------:R-:W4:Y:S04]  /*7fd0*/  LDG.E R0, desc[UR4][R2.64+0xfe800] ;  /* 0x0fe8000402007981 */ /* 0x000f28000c1e1900 */
[----:B-1----:R-:W4:Y:S02]  /*7fe0*/  LDG.E R11, desc[UR4][R4.64+0xfe800] ;  /* 0x0fe80004040b7981 */ /* 0x002f24000c1e1900 */
[----:B----4-:R-:W-:-:S05]  /*7ff0*/  FMUL R11, R0, R11 ;  /* 0x0000000b000b7220 */ /* 0x010fca0000400000 */
[----:B------:R-:W-:Y:S04]  /*8000*/  STG.E desc[UR4][R6.64+0xfe800], R11 ;  /* 0x0fe8000b06007986 */ /* 0x000fe8000c101904 */
[----:B------:R-:W4:Y:S04]  /*8010*/  LDG.E R0, desc[UR4][R2.64+0xff000] ;  /* 0x0ff0000402007981 */ /* 0x000f28000c1e1900 */
[----:B--2---:R-:W4:Y:S02]  /*8020*/  LDG.E R13, desc[UR4][R4.64+0xff000] ;  /* 0x0ff00004040d7981 */ /* 0x004f24000c1e1900 */
[----:B----4-:R-:W-:-:S05]  /*8030*/  FMUL R13, R0, R13 ;  /* 0x0000000d000d7220 */ /* 0x010fca0000400000 */
[----:B------:R-:W-:Y:S04]  /*8040*/  STG.E desc[UR4][R6.64+0xff000], R13 ;  /* 0x0ff0000d06007986 */ /* 0x000fe8000c101904 */
[----:B------:R-:W2:Y:S04]  /*8050*/  LDG.E R0, desc[UR4][R2.64+0xff800] ;  /* 0x0ff8000402007981 */ /* 0x000ea8000c1e1900 */
[----:B---3--:R-:W2:Y:S02]  /*8060*/  LDG.E R15, desc[UR4][R4.64+0xff800] ;  /* 0x0ff80004040f7981 */ /* 0x008ea4000c1e1900 */
[----:B--2---:R-:W-:-:S05]  /*8070*/  FMUL R15, R0, R15 ;  /* 0x0000000f000f7220 */ /* 0x004fca0000400000 */
[----:B------:R-:W-:Y:S01]  /*8080*/  STG.E desc[UR4][R6.64+0xff800], R15 ;  /* 0x0ff8000f06007986 */ /* 0x000fe2000c101904 */
[----:B------:R-:W-:Y:S05]  /*8090*/  EXIT ;  /* 0x000000000000794d */ /* 0x000fea0003800000 */
.L_x_0:
[----:B------:R-:W-:-:S00]  /*80a0*/  BRA `(.L_x_0) ;  /* 0xfffffffc00fc7947 */ /* 0x000fc0000383ffff */
[----:B------:R-:W-:-:S00]  /*80b0*/  NOP ;  /* 0x0000000000007918 */ /* 0x000fc00000000000 */
        /* <DEDUP_REMOVED lines=12> */
.L_x_3:


//--------------------- .text._Z9process_2PfS_S_  --------------------------
	.section	.text._Z9process_2PfS_S_,"ax",@progbits
	.align	128
        .global         _Z9process_2PfS_S_
        .type           _Z9process_2PfS_S_,@function
        .size           _Z9process_2PfS_S_,(.L_x_4 - _Z9process_2PfS_S_)
        .other          _Z9process_2PfS_S_,@"STO_CUDA_ENTRY STV_DEFAULT"
_Z9process_2PfS_S_:
.text._Z9process_2PfS_S_:
[----:B------:R-:W-:Y:S01]  /*0000*/  LDC R1, c[0x0][0x37c] ;  /* 0x0000df00ff017b82 */ /* 0x000fe20000000800 */
[----:B------:R-:W0:Y:S01]  /*0010*/  S2R R10, SR_TID.X ;  /* 0x00000000000a7919 */ /* 0x000e220000002100 */
[----:B------:R-:W1:Y:S01]  /*0020*/  LDCU.128 UR8, c[0x0][0x380] ;  /* 0x00007000ff0877ac */ /* 0x000e620008000c00 */
[----:B------:R-:W2:Y:S01]  /*0030*/  LDCU.64 UR4, c[0x0][0x358] ;  /* 0x00006b00ff0477ac */ /* 0x000ea20008000a00 */
[----:B------:R-:W3:Y:S01]  /*0040*/  LDCU.64 UR6, c[0x0][0x390] ;  /* 0x00007200ff0677ac */ /* 0x000ee20008000a00 */
[----:B0-----:R-:W-:-:S03]  /*0050*/  IMAD.WIDE.U32 R10, R10, 0x4, RZ ;  /* 0x000000040a0a7825 */ /* 0x001fc600078e00ff */
[C---:B-1----:R-:W-:Y:S02]  /*0060*/  IADD3 R2, P0, PT, R10.reuse, UR8, RZ ;  /* 0x000000080a027c10 */ /* 0x042fe4000ff1e0ff */
[C---:B------:R-:W-:Y:S02]  /*0070*/  IADD3 R4, P1, PT, R10.reuse, UR10, RZ ;  /* 0x0000000a0a047c10 */ /* 0x040fe4000ff3e0ff */
[C---:B------:R-:W-:Y:S02]  /*0080*/  IADD3 R6, P2, PT, -R10.reuse, UR8, RZ ;  /* 0x000000080a067c10 */ /* 0x040fe4000ff5e1ff */
[----:B------:R-:W-:Y:S02]  /*0090*/  IADD3 R8, P3, PT, -R10, UR10, RZ ;  /* 0x0000000a0a087c10 */ /* 0x000fe4000ff7e1ff */
[C---:B------:R-:W-:Y:S02]  /*00a0*/  IADD3.X R3, PT, PT, R11.reuse, UR9, RZ, P0, !PT ;  /* 0x000000090b037c10 */ /* 0x040fe400087fe4ff */
[----:B------:R-:W-:-:S02]  /*00b0*/  IADD3.X R5, PT, PT, R11, UR11, RZ, P1, !PT ;  /* 0x0000000b0b057c10 */ /* 0x000fc40008ffe4ff */
[C---:B------:R-:W-:Y:S01]  /*00c0*/  IADD3.X R7, PT, PT, ~R11.reuse, UR9, RZ, P2, !PT ;  /* 0x000000090b077c10 */ /* 0x040fe200097fe5ff */
[----:B--2---:R-:W2:Y:S01]  /*00d0*/  LDG.E R0, desc[UR4][R2.64] ;  /* 0x0000000402007981 */ /* 0x004ea2000c1e1900 */
[----:B------:R-:W-:-:S03]  /*00e0*/  IADD3.X R9, PT, PT, ~R11, UR11, RZ, P3, !PT ;  /* 0x0000000b0b097c10 */ /* 0x000fc60009ffe5ff */
[----:B------:R-:W2:Y:S04]  /*00f0*/  LDG.E R13, desc[UR4][R4.64] ;  /* 0x00000004040d7981 */ /* 0x000ea8000c1e1900 */
[----:B------:R-:W4:Y:S04]  /*0100*/  LDG.E R12, desc[UR4][R6.64+0x7fc] ;  /* 0x0007fc04060c7981 */ /* 0x000f28000c1e1900 */
[----:B------:R-:W4:Y:S01]  /*0110*/  LDG.E R15, desc[UR4][R8.64+0x7fc] ;  /* 0x0007fc04080f7981 */ /* 0x000f22000c1e1900 */
[----:B---3--:R-:W-:-:S04]  /*0120*/  IADD3 R10, P0, PT, R10, UR6, RZ ;  /* 0x000000060a0a7c10 */ /* 0x008fc8000ff1e0ff */
[----:B------:R-:W-:Y:S01]  /*0130*/  IADD3.X R11, PT, PT, R11, UR7, RZ, P0, !PT ;  /* 0x000000070b0b7c10 */ /* 0x000fe200087fe4ff */
[----:B--2---:R-:W-:Y:S01]  /*0140*/  FADD R0, R0, R13 ;  /* 0x0000000d00007221 */ /* 0x004fe20000000000 */
[----:B----4-:R-:W-:-:S04]  /*0150*/  FADD R15, R12, -R15 ;  /* 0x8000000f0c0f7221 */ /* 0x010fc80000000000 */
[----:B------:R-:W-:-:S05]  /*0160*/  FMUL R15, R0, R15 ;  /* 0x0000000f000f7220 */ /* 0x000fca0000400000 */
[----:B------:R0:W-:Y:S04]  /*0170*/  STG.E desc[UR4][R10.64], R15 ;  /* 0x0000000f0a007986 */ /* 0x0001e8000c101904 */
[----:B------:R-:W2:Y:S04]  /*0180*/  LDG.E R0, desc[UR4][R2.64+0x800] ;  /* 0x0008000402007981 */ /* 0x000ea8000c1e1900 */
[----:B------:R-:W2:Y:S04]  /*0190*/  LDG.E R13, desc[UR4][R4.64+0x800] ;  /* 0x00080004040d7981 */ /* 0x000ea8000c1e1900 */
[----:B------:R-:W3:Y:S04]  /*01a0*/  LDG.E R12, desc[UR4][R6.64+0xffc] ;  /* 0x000ffc04060c7981 */ /* 0x000ee8000c1e1900 */
[----:B------:R-:W3:Y:S01]  /*01b0*/  LDG.E R17, desc[UR4][R8.64+0xffc] ;  /* 0x000ffc0408117981 */ /* 0x000ee2000c1e1900 */
[----:B--2---:R-:W-:Y:S01]  /*01c0*/  FADD R0, R0, R13 ;  /* 0x0000000d00007221 */ /* 0x004fe20000000000 */
[----:B---3--:R-:W-:-:S04]  /*01d0*/  FADD R17, R12, -R17 ;  /* 0x800000110c117221 */ /* 0x008fc80000000000 */
[----:B------:R-:W-:-:S05]  /*01e0*/  FMUL R17, R0, R17 ;  /* 0x0000001100117220 */ /* 0x000fca0000400000 */
[----:B------:R1:W-:Y:S04]  /*01f0*/  STG.E desc[UR4][R10.64+0x800], R17 ;  /* 0x000800110a007986 */ /* 0x0003e8000c101904 */
[----:B------:R-:W2:Y:S04]  /*0200*/  LDG.E R0, desc[UR4][R2.64+0x1000] ;  /* 0x0010000402007981 */ /* 0x000ea8000c1e1900 */
[----:B------:R-:W2:Y:S04]  /*0210*/  LDG.E R13, desc[UR4][R4.64+0x1000] ;  /* 0x00100004040d7981 */ /* 0x000ea8000c1e1900 */
[----:B------:R-:W3:Y:S04]  /*0220*/  LDG.E R12, desc[UR4][R6.64+0x17fc] ;  /* 0x0017fc04060c7981 */ /* 0x000ee8000c1e1900 */
[----:B0-----:R-:W3:Y:S01]  /*0230*/  LDG.E R15, desc[UR4][R8.64+0x17fc] ;  /* 0x0017fc04080f7981 */ /* 0x001ee2000c1e1900 */
[----:B--2---:R-:W-:Y:S01]  /*0240*/  FADD R0, R0, R13 ;  /* 0x0000000d00007221 */ /* 0x004fe20000000000 */
[----:B---3--:R-:W-:-:S04]  /*0250*/  FADD R15, R12, -R15 ;  /* 0x8000000f0c0f7221 */ /* 0x008fc80000000000 */
[----:B------:R-:W-:-:S05]  /*0260*/  FMUL R15, R0, R15 ;  /* 0x0000000f000f7220 */ /* 0x000fca0000400000 */
[----:B------:R0:W-:Y:S04]  /*0270*/  STG.E desc[UR4][R10.64+0x1000], R15 ;  /* 0x0010000f0a007986 */ /* 0x0001e8000c101904 */
[----:B------:R-:W2:Y:S04]  /*0280*/  LDG.E R0, desc[UR4][R2.64+0x1800] ;  /* 0x0018000402007981 */ /* 0x000ea8000c1e1900 */
[----:B------:R-:W2:Y:S04]  /*0290*/  LDG.E R13, desc[UR4][R4.64+0x1800] ;  /* 0x00180004040d7981 */ /* 0x000ea8000c1e1900 */
[----:B------:R-:W3:Y:S04]  /*02a0*/  LDG.E R12, desc[UR4][R6.64+0x1ffc] ;  /* 0x001ffc04060c7981 */ /* 0x000ee8000c1e1900 */
[----:B-1----:R-:W3:Y:S01]  /*02b0*/  LDG.E R17, desc[UR4][R8.64+0x1ffc] ;  /* 0x001ffc0408117981 */ /* 0x002ee2000c1e1900 */
        /* <DEDUP_REMOVED lines=4035> */
[----:B------:R-:W-:Y:S04]  /*fef0*/  STG.E desc[UR4][R10.64+0xfd800], R17 ;  /* 0x0fd800110a007986 */ /* 0x000fe8000c101904 */
        /* <DEDUP_REMOVED lines=31> */
[----:B------:R-:W-:Y:S01]  /*100f0*/  STG.E desc[UR4][R10.64+0xff800], R15 ;  /* 0x0ff8000f0a007986 */ /* 0x000fe2000c101904 */
[----:B------:R-:W-:Y:S05]  /*10100*/  EXIT ;  /* 0x000000000000794d */ /* 0x000fea0003800000 */
.L_x_1:
        /* <DEDUP_REMOVED lines=15> */
.L_x_4:


//--------------------- .text._Z9process_1PffS_   --------------------------
	.section	.text._Z9process_1PffS_,"ax",@progbits
	.align	128
        .global         _Z9process_1PffS_
        .type           _Z9process_1PffS_,@function
        .size           _Z9process_1PffS_,(.L_x_5 - _Z9process_1PffS_)
        .other          _Z9process_1PffS_,@"STO_CUDA_ENTRY STV_DEFAULT"
_Z9process_1PffS_:
.text._Z9process_1PffS_:
[----:B------:R-:W-:Y:S01]  /*0000*/  LDC R1, c[0x0][0x37c] ;  /* 0x0000df00ff017b82 */ /* 0x000fe20000000800 */
[----:B------:R-:W0:Y:S07]  /*0010*/  S2R R7, SR_TID.X ;  /* 0x0000000000077919 */ /* 0x000e2e0000002100 */
[----:B------:R-:W0:Y:S01]  /*0020*/  LDC.64 R2, c[0x0][0x380] ;  /* 0x0000e000ff027b82 */ /* 0x000e220000000a00 */
[----:B------:R-:W1:Y:S01]  /*0030*/  LDCU.64 UR4, c[0x0][0x358] ;  /* 0x00006b00ff0477ac */ /* 0x000e620008000a00 */
[----:B------:R-:W2:Y:S06]  /*0040*/  LDCU UR6, c[0x0][0x388] ;  /* 0x00007100ff0677ac */ /* 0x000eac0008000800 */
[----:B------:R-:W3:Y:S01]  /*0050*/  LDC.64 R4, c[0x0][0x390] ;  /* 0x0000e400ff047b82 */ /* 0x000ee20000000a00 */
[----:B0-----:R-:W-:-:S05]  /*0060*/  IMAD.WIDE.U32 R2, R7, 0x4, R2 ;  /* 0x0000000407027825 */ /* 0x001fca00078e0002 */
[----:B-1----:R-:W2:Y:S01]  /*0070*/  LDG.E R0, desc[UR4][R2.64] ;  /* 0x0000000402007981 */ /* 0x002ea2000c1e1900 */
[----:B---3--:R-:W-:Y:S01]  /*0080*/  IMAD.WIDE.U32 R4, R7, 0x4, R4 ;  /* 0x0000000407047825 */ /* 0x008fe200078e0004 */
[----:B--2---:R-:W-:-:S04]  /*0090*/  FSETP.GT.AND P0, PT, R0, UR6, PT ;  /* 0x0000000600007c0b */ /* 0x004fc8000bf04000 */
[----:B------:R-:W-:-:S05]  /*00a0*/  FSEL R7, R0, UR6, !P0 ;  /* 0x0000000600077c08 */ /* 0x000fca000c000000 */
[----:B------:R0:W-:Y:S04]  /*00b0*/  STG.E desc[UR4][R4.64], R7 ;  /* 0x0000000704007986 */ /* 0x0001e8000c101904 */
[----:B------:R-:W2:Y:S02]  /*00c0*/  LDG.E R0, desc[UR4][R2.64+0x800] ;  /* 0x0008000402007981 */ /* 0x000ea4000c1e1900 */
[----:B--2---:R-:W-:-:S04]  /*00d0*/  FSETP.GT.AND P0, PT, R0, UR6, PT ;  /* 0x0000000600007c0b */ /* 0x004fc8000bf04000 */
[----:B------:R-:W-:-:S05]  /*00e0*/  FSEL R9, R0, UR6, !P0 ;  /* 0x0000000600097c08 */ /* 0x000fca000c000000 */
[----:B------:R1:W-:Y:S04]  /*00f0*/  STG.E desc[UR4][R4.64+0x800], R9 ;  /* 0x0008000904007986 */ /* 0x0003e8000c101904 */
[----:B------:R-:W2:Y:S02]  /*0100*/  LDG.E R0, desc[UR4][R2.64+0x1000] ;  /* 0x0010000402007981 */ /* 0x000ea4000c1e1900 */
[----:B--2---:R-:W-:-:S04]  /*0110*/  FSETP.GT.AND P0, PT, R0, UR6, PT ;  /* 0x0000000600007c0b */ /* 0x004fc8000bf04000 */
[----:B------:R-:W-:-:S05]  /*0120*/  FSEL R11, R0, UR6, !P0 ;  /* 0x00000006000b7c08 */ /* 0x000fca000c000000 */
[----:B------:R2:W-:Y:S04]  /*0130*/  STG.E desc[UR4][R4.64+0x1000], R11 ;  /* 0x0010000b04007986 */ /* 0x0005e8000c101904 */
[----:B------:R-:W3:Y:S02]  /*0140*/  LDG.E R0, desc[UR4][R2.64+0x1800] ;  /* 0x0018000402007981 */ /* 0x000ee4000c1e1900 */
[----:B---3--:R-:W-:-:S04]  /*0150*/  FSETP.GT.AND P0, PT, R0, UR6, PT ;  /* 0x0000000600007c0b */ /* 0x008fc8000bf04000 */
[----:B0-----:R-:W-:-:S05]  /*0160*/  FSEL R7, R0, UR6, !P0 ;  /* 0x0000000600077c08 */ /* 0x001fca000c000000 */
[----:B------:R0:W-:Y:S04]  /*0170*/  STG.E desc[UR4][R4.64+0x1800], R7 ;  /* 0x0018000704007986 */ /* 0x0001e8000c101904 */
[----:B------:R-:W3:Y:S02]  /*0180*/  LDG.E R0, desc[UR4][R2.64+0x2000] ;  /* 0x0020000402007981 */ /* 0x000ee4000c1e1900 */
[----:B---3--:R-:W-:-:S04]  /*0190*/  FSETP.GT.AND P0, PT, R0, UR6, PT ;  /* 0x0000000600007c0b */ /* 0x008fc8000bf04000 */
[----:B-1----:R-:W-:-:S05]  /*01a0*/  FSEL R9, R0, UR6, !P0 ;  /* 0x0000000600097c08 */ /* 0x002fca000c000000 */
[----:B------:R1:W-:Y:S04]  /*01b0*/  STG.E desc[UR4][R4.64+0x2000], R9 ;  /* 0x0020000904007986 */ /* 0x0003e8000c101904 */
[----:B------:R-:W3:Y:S02]  /*01c0*/  LDG.E R0, desc[UR4][R2.64+0x2800] ;  /* 0x0028000402007981 */ /* 0x000ee4000c1e1900 */
[----:B---3--:R-:W-:-:S04]  /*01d0*/  FSETP.GT.AND P0, PT, R0, UR6, PT ;  /* 0x0000000600007c0b */ /* 0x008fc8000bf04000 */
[----:B--2---:R-:W-:-:S05]  /*01e0*/  FSEL R11, R0, UR6, !P0 ;  /* 0x00000006000b7c08 */ /* 0x004fca000c000000 */
        /* <DEDUP_REMOVED lines=2016> */
[----:B------:R-:W-:Y:S04]  /*7ff0*/  STG.E desc[UR4][R4.64+0xfe800], R11 ;  /* 0x0fe8000b04007986 */ /* 0x000fe8000c101904 */
[----:B------:R-:W2:Y:S02]  /*8000*/  LDG.E R0, desc[UR4][R2.64+0xff000] ;  /* 0x0ff0000402007981 */ /* 0x000ea4000c1e1900 */
[----:B--2---:R-:W-:-:S04]  /*8010*/  FSETP.GT.AND P0, PT, R0, UR6, PT ;  /* 0x0000000600007c0b */ /* 0x004fc8000bf04000 */
[----:B0-----:R-:W-:-:S05]  /*8020*/  FSEL R7, R0, UR6, !P0 ;  /* 0x0000000600077c08 */ /* 0x001fca000c000000 */
[----:B------:R-:W-:Y:S04]  /*8030*/  STG.E desc[UR4][R4.64+0xff000], R7 ;  /* 0x0ff0000704007986 */ /* 0x000fe8000c101904 */
[----:B------:R-:W2:Y:S02]  /*8040*/  LDG.E R0, desc[UR4][R2.64+0xff800] ;  /* 0x0ff8000402007981 */ /* 0x000ea4000c1e1900 */
[----:B--2---:R-:W-:-:S04]  /*8050*/  FSETP.GT.AND P0, PT, R0, UR6, PT ;  /* 0x0000000600007c0b */ /* 0x004fc8000bf04000 */
[----:B-1----:R-:W-:-:S05]  /*8060*/  FSEL R9, R0, UR6, !P0 ;  /* 0x0000000600097c08 */ /* 0x002fca000c000000 */
[----:B------:R-:W-:Y:S01]  /*8070*/  STG.E desc[UR4][R4.64+0xff800], R9 ;  /* 0x0ff8000904007986 */ /* 0x000fe2000c101904 */
[----:B------:R-:W-:Y:S05]  /*8080*/  EXIT ;  /* 0x000000000000794d */ /* 0x000fea0003800000 */
.L_x_2:
        /* <DEDUP_REMOVED lines=15> */
.L_x_5:


//--------------------- .nv.shared.reserved.0     --------------------------
	.section	.nv.shared.reserved.0,"aw",@nobits
	.weak		__nv_reservedSMEM_offset_0_alias
	.size		__nv_reservedSMEM_offset_0_alias, 0, 64
	.other		__nv_reservedSMEM_offset_0_alias,@"STO_CUDA_RESERVED_SHARED STV_DEFAULT"
__nv_reservedSMEM_offset_0_alias:
	.zero		0
	.zero		64


//--------------------- .nv.constant0._Z11postprocessPfS_S_ --------------------------
	.section	.nv.constant0._Z11postprocessPfS_S_,"a",@progbits
	.sectionflags	@""
	.align	4
.nv.constant0._Z11postprocessPfS_S_:
	.zero		920


//--------------------- .nv.constant0._Z9process_2PfS_S_ --------------------------
	.section	.nv.constant0._Z9process_2PfS_S_,"a",@progbits
	.sectionflags	@""
	.align	4
.nv.constant0._Z9process_2PfS_S_:
	.zero		920


//--------------------- .nv.constant0._Z9process_1PffS_ --------------------------
	.section	.nv.constant0._Z9process_1PffS_,"a",@progbits
	.sectionflags	@""
	.align	4
.nv.constant0._Z9process_1PffS_:
	.zero		920


//--------------------- SYMBOLS --------------------------

	.type		.nv.reservedSmem.offset0,@object
	.size		.nv.reservedSmem.offset0,0x4
